	.target	sm_90a

	.elftype	@"ET_EXEC"


//--------------------- .note.nv.tkinfo           --------------------------
	.section	.note.nv.tkinfo,"",@"SHT_NOTE"
	.sectionflags	@"SHF_NOTE_NV_TKINFO"
	.tkinfo
        /*0018*/ 	.word	0x00000002
        /*0030*/ 	.string	""
        /*0030*/ 	.string	"ptxas"
        /*0030*/ 	.string	"Cuda compilation tools, release 13.0, V13.0.88"
        /*0030*/ 	.string	"Build cuda_13.0.r13.0/compiler.36424714_0"
        /*0030*/ 	.string	"-arch sm_90a -m 64 "



//--------------------- .note.nv.cuinfo           --------------------------
	.section	.note.nv.cuinfo,"",@"SHT_NOTE"
	.sectionflags	@"SHF_NOTE_NV_CUINFO"
        /*0018*/ 	.short	0x0002
        /*001a*/ 	.short	0x005a
        /*001c*/ 	.short	0x0082
	.zero		2


//--------------------- .nv.info                  --------------------------
	.section	.nv.info,"",@"SHT_CUDA_INFO"
	.align	4


	//----- nvinfo : EIATTR_REGCOUNT
	.align		4
        /*0000*/ 	.byte	0x04, 0x2f
        /*0002*/ 	.short	(.L_16 - .L_15)
	.align		4
.L_15:
        /*0004*/ 	.word	index@(_ZN7cutlass13device_kernelINS_4gemm6kernel13GemmUniversalIN4cute5tupleIJiiiiEEENS1_10collective13CollectiveMmaINS1_39MainloopSm90TmaGmmaRmemAWarpSpecializedILi14ENS5_IJNS4_1CILi1EEESB_SB_EEENS1_32KernelTmaWarpSpecializedPingpongEEENS5_IJNSA_ILi64EEESF_NSA_ILi32EEEEEEfNS5_IJlSB_lEEEfNS5_IJSB_llEEENS4_8TiledMMAINS4_8MMA_AtomIJNS4_4SM904GMMA29MMA_64x64x8_F32TF32TF32_RS_TNILNSN_7ScaleInE1ELSP_1EEEEEENS4_6LayoutISC_NS5_IJNSA_ILi0EEEST_ST_EEEEENS5_IJNS4_10UnderscoreESW_SW_EEEEENS4_13SM90_TMA_LOADENS4_14ComposedLayoutINS4_7SwizzleILi3ELi4ELi3EEENS4_18smem_ptr_flag_bitsILi32EEENSS_INS5_IJNSA_ILi8EEESG_EEENS5_IJSG_SB_EEEEEEEvNS4_8identityESZ_NS10_INS11_ILi1ELi4ELi3EEES14_NSS_INS5_IJS15_S15_EEENS5_IJSB_S15_EEEEEEENS4_9Copy_AtomIJNS4_39AutoVectorizingCopyWithAssumedAlignmentILi128EEEfEEES1A_EENS_8epilogue10collective6detail29Sm90TmaWarpSpecializedAdapterINS1M_15DefaultEpilogueIfSI_SI_NS1L_6thread17LinearCombinationIfLi1EffLNS1Q_9ScaleType4KindE0ELNS_15FloatRoundStyleE2EfEENS1_15EpilogueDefaultEEEEEvvEEEEvNT_6ParamsE)
        /*0008*/ 	.word	0x000000a8


	//----- nvinfo : EIATTR_FRAME_SIZE
	.align		4
.L_16:
        /*000c*/ 	.byte	0x04, 0x11
        /*000e*/ 	.short	(.L_18 - .L_17)
	.align		4
.L_17:
        /*0010*/ 	.word	index@(_ZN7cutlass13device_kernelINS_4gemm6kernel13GemmUniversalIN4cute5tupleIJiiiiEEENS1_10collective13CollectiveMmaINS1_39MainloopSm90TmaGmmaRmemAWarpSpecializedILi14ENS5_IJNS4_1CILi1EEESB_SB_EEENS1_32KernelTmaWarpSpecializedPingpongEEENS5_IJNSA_ILi64EEESF_NSA_ILi32EEEEEEfNS5_IJlSB_lEEEfNS5_IJSB_llEEENS4_8TiledMMAINS4_8MMA_AtomIJNS4_4SM904GMMA29MMA_64x64x8_F32TF32TF32_RS_TNILNSN_7ScaleInE1ELSP_1EEEEEENS4_6LayoutISC_NS5_IJNSA_ILi0EEEST_ST_EEEEENS5_IJNS4_10UnderscoreESW_SW_EEEEENS4_13SM90_TMA_LOADENS4_14ComposedLayoutINS4_7SwizzleILi3ELi4ELi3EEENS4_18smem_ptr_flag_bitsILi32EEENSS_INS5_IJNSA_ILi8EEESG_EEENS5_IJSG_SB_EEEEEEEvNS4_8identityESZ_NS10_INS11_ILi1ELi4ELi3EEES14_NSS_INS5_IJS15_S15_EEENS5_IJSB_S15_EEEEEEENS4_9Copy_AtomIJNS4_39AutoVectorizingCopyWithAssumedAlignmentILi128EEEfEEES1A_EENS_8epilogue10collective6detail29Sm90TmaWarpSpecializedAdapterINS1M_15DefaultEpilogueIfSI_SI_NS1L_6thread17LinearCombinationIfLi1EffLNS1Q_9ScaleType4KindE0ELNS_15FloatRoundStyleE2EfEENS1_15EpilogueDefaultEEEEEvvEEEEvNT_6ParamsE)
        /*0014*/ 	.word	0x00000000


	//----- nvinfo : EIATTR_MIN_STACK_SIZE
	.align		4
.L_18:
        /*0018*/ 	.byte	0x04, 0x12
        /*001a*/ 	.short	(.L_20 - .L_19)
	.align		4
.L_19:
        /*001c*/ 	.word	index@(_ZN7cutlass13device_kernelINS_4gemm6kernel13GemmUniversalIN4cute5tupleIJiiiiEEENS1_10collective13CollectiveMmaINS1_39MainloopSm90TmaGmmaRmemAWarpSpecializedILi14ENS5_IJNS4_1CILi1EEESB_SB_EEENS1_32KernelTmaWarpSpecializedPingpongEEENS5_IJNSA_ILi64EEESF_NSA_ILi32EEEEEEfNS5_IJlSB_lEEEfNS5_IJSB_llEEENS4_8TiledMMAINS4_8MMA_AtomIJNS4_4SM904GMMA29MMA_64x64x8_F32TF32TF32_RS_TNILNSN_7ScaleInE1ELSP_1EEEEEENS4_6LayoutISC_NS5_IJNSA_ILi0EEEST_ST_EEEEENS5_IJNS4_10UnderscoreESW_SW_EEEEENS4_13SM90_TMA_LOADENS4_14ComposedLayoutINS4_7SwizzleILi3ELi4ELi3EEENS4_18smem_ptr_flag_bitsILi32EEENSS_INS5_IJNSA_ILi8EEESG_EEENS5_IJSG_SB_EEEEEEEvNS4_8identityESZ_NS10_INS11_ILi1ELi4ELi3EEES14_NSS_INS5_IJS15_S15_EEENS5_IJSB_S15_EEEEEEENS4_9Copy_AtomIJNS4_39AutoVectorizingCopyWithAssumedAlignmentILi128EEEfEEES1A_EENS_8epilogue10collective6detail29Sm90TmaWarpSpecializedAdapterINS1M_15DefaultEpilogueIfSI_SI_NS1L_6thread17LinearCombinationIfLi1EffLNS1Q_9ScaleType4KindE0ELNS_15FloatRoundStyleE2EfEENS1_15EpilogueDefaultEEEEEvvEEEEvNT_6ParamsE)
        /*0020*/ 	.word	0x00000000
.L_20:


//--------------------- .nv.compat                --------------------------
	.section	.nv.compat,"",@"SHT_CUDA_COMPAT_INFO"
	.align	4
        /*0000*/ 	.byte	0x02, 0x09, 0x01, 0x00, 0x02, 0x02, 0x04, 0x00, 0x02, 0x05, 0x05, 0x00, 0x03, 0x07, 0x01, 0x01
        /*0010*/ 	.byte	0x02, 0x03, 0x01, 0x00, 0x02, 0x06, 0x01, 0x00, 0x04, 0x0b, 0x08, 0x00, 0x00, 0x00, 0x00, 0x00
        /*0020*/ 	.byte	0x00, 0x00, 0x00, 0x00


//--------------------- .nv.info._ZN7cutlass13device_kernelINS_4gemm6kernel13GemmUniversalIN4cute5tupleIJiiiiEEENS1_10collective13CollectiveMmaINS1_39MainloopSm90TmaGmmaRmemAWarpSpecializedILi14ENS5_IJNS4_1CILi1EEESB_SB_EEENS1_32KernelTmaWarpSpecializedPingpongEEENS5_IJNSA_ILi64EEESF_NSA_ILi32EEEEEEfNS5_IJlSB_lEEEfNS5_IJSB_llEEENS4_8TiledMMAINS4_8MMA_AtomIJNS4_4SM904GMMA29MMA_64x64x8_F32TF32TF32_RS_TNILNSN_7ScaleInE1ELSP_1EEEEEENS4_6LayoutISC_NS5_IJNSA_ILi0EEEST_ST_EEEEENS5_IJNS4_10UnderscoreESW_SW_EEEEENS4_13SM90_TMA_LOADENS4_14ComposedLayoutINS4_7SwizzleILi3ELi4ELi3EEENS4_18smem_ptr_flag_bitsILi32EEENSS_INS5_IJNSA_ILi8EEESG_EEENS5_IJSG_SB_EEEEEEEvNS4_8identityESZ_NS10_INS11_ILi1ELi4ELi3EEES14_NSS_INS5_IJS15_S15_EEENS5_IJSB_S15_EEEEEEENS4_9Copy_AtomIJNS4_39AutoVectorizingCopyWithAssumedAlignmentILi128EEEfEEES1A_EENS_8epilogue10collective6detail29Sm90TmaWarpSpecializedAdapterINS1M_15DefaultEpilogueIfSI_SI_NS1L_6thread17LinearCombinationIfLi1EffLNS1Q_9ScaleType4KindE0ELNS_15FloatRoundStyleE2EfEENS1_15EpilogueDefaultEEEEEvvEEEEvNT_6ParamsE --------------------------
	.section	.nv.info._ZN7cutlass13device_kernelINS_4gemm6kernel13GemmUniversalIN4cute5tupleIJiiiiEEENS1_10collective13CollectiveMmaINS1_39MainloopSm90TmaGmmaRmemAWarpSpecializedILi14ENS5_IJNS4_1CILi1EEESB_SB_EEENS1_32KernelTmaWarpSpecializedPingpongEEENS5_IJNSA_ILi64EEESF_NSA_ILi32EEEEEEfNS5_IJlSB_lEEEfNS5_IJSB_llEEENS4_8TiledMMAINS4_8MMA_AtomIJNS4_4SM904GMMA29MMA_64x64x8_F32TF32TF32_RS_TNILNSN_7ScaleInE1ELSP_1EEEEEENS4_6LayoutISC_NS5_IJNSA_ILi0EEEST_ST_EEEEENS5_IJNS4_10UnderscoreESW_SW_EEEEENS4_13SM90_TMA_LOADENS4_14ComposedLayoutINS4_7SwizzleILi3ELi4ELi3EEENS4_18smem_ptr_flag_bitsILi32EEENSS_INS5_IJNSA_ILi8EEESG_EEENS5_IJSG_SB_EEEEEEEvNS4_8identityESZ_NS10_INS11_ILi1ELi4ELi3EEES14_NSS_INS5_IJS15_S15_EEENS5_IJSB_S15_EEEEEEENS4_9Copy_AtomIJNS4_39AutoVectorizingCopyWithAssumedAlignmentILi128EEEfEEES1A_EENS_8epilogue10collective6detail29Sm90TmaWarpSpecializedAdapterINS1M_15DefaultEpilogueIfSI_SI_NS1L_6thread17LinearCombinationIfLi1EffLNS1Q_9ScaleType4KindE0ELNS_15FloatRoundStyleE2EfEENS1_15EpilogueDefaultEEEEEvvEEEEvNT_6ParamsE,"",@"SHT_CUDA_INFO"
	.sectionflags	@""
	.align	4


	//----- nvinfo : EIATTR_CUDA_API_VERSION
	.align		4
        /*0000*/ 	.byte	0x04, 0x37
        /*0002*/ 	.short	(.L_22 - .L_21)
.L_21:
        /*0004*/ 	.word	0x00000082


	//----- nvinfo : EIATTR_KPARAM_INFO
	.align		4
.L_22:
        /*0008*/ 	.byte	0x04, 0x17
        /*000a*/ 	.short	(.L_24 - .L_23)
.L_23:
        /*000c*/ 	.word	0x00000000
        /*0010*/ 	.short	0x0000
        /*0012*/ 	.short	0x0070
        /*0014*/ 	.byte	0x00, 0xf0, 0x01, 0x10


	//----- nvinfo : EIATTR_SPARSE_MMA_MASK
	.align		4
.L_24:
        /*0018*/ 	.byte	0x03, 0x50
        /*001a*/ 	.short	0x0000


	//----- nvinfo : EIATTR_MAXREG_COUNT
	.align		4
        /*001c*/ 	.byte	0x03, 0x1b
        /*001e*/ 	.short	0x00a8


	//----- nvinfo : EIATTR_NUM_BARRIERS
	.align		4
        /*0020*/ 	.byte	0x02, 0x4c
        /*0022*/ 	.byte	0x01
	.zero		1


	//----- nvinfo : EIATTR_EXTERNS
	.align		4
        /*0024*/ 	.byte	0x04, 0x0f
        /*0026*/ 	.short	(.L_26 - .L_25)


	//   ....[0]....
	.align		4
.L_25:
        /*0028*/ 	.word	index@(__assertfail)


	//----- nvinfo : EIATTR_MERCURY_ISA_VERSION
	.align		4
.L_26:
        /*002c*/ 	.byte	0x03, 0x5f
        /*002e*/ 	.short	0x0101


	//----- nvinfo : EIATTR_INT_WARP_WIDE_INSTR_OFFSETS
	.align		4
        /*0030*/ 	.byte	0x04, 0x31
        /*0032*/ 	.short	(.L_28 - .L_27)


	//   ....[0]....
.L_27:
        /*0034*/ 	.word	0x00000600


	//   ....[1]....
        /*0038*/ 	.word	0x00000610


	//   ....[2]....
        /*003c*/ 	.word	0x00000680


	//   ....[3]....
        /*0040*/ 	.word	0x00000690


	//   ....[4]....
        /*0044*/ 	.word	0x000006a0


	//   ....[5]....
        /*0048*/ 	.word	0x000006c0


	//   ....[6]....
        /*004c*/ 	.word	0x00000720


	//   ....[7]....
        /*0050*/ 	.word	0x00000740


	//----- nvinfo : EIATTR_COOP_GROUP_MASK_REGIDS
	.align		4
.L_28:
        /*0054*/ 	.byte	0x04, 0x29
        /*0056*/ 	.short	(.L_30 - .L_29)


	//   ....[0]....
.L_29:
        /*0058*/ 	.word	0xffffffff


	//   ....[1]....
        /*005c*/ 	.word	0xffffffff


	//   ....[2]....
        /*0060*/ 	.word	0xffffffff


	//   ....[3]....
        /*0064*/ 	.word	0xffffffff


	//   ....[4]....
        /*0068*/ 	.word	0xffffffff


	//   ....[5]....
        /*006c*/ 	.word	0xffffffff


	//   ....[6]....
        /*0070*/ 	.word	0x0500000f


	//----- nvinfo : EIATTR_COOP_GROUP_INSTR_OFFSETS
	.align		4
.L_30:
        /*0074*/ 	.byte	0x04, 0x28
        /*0076*/ 	.short	(.L_32 - .L_31)


	//   ....[0]....
.L_31:
        /*0078*/ 	.word	0x00000050


	//   ....[1]....
        /*007c*/ 	.word	0x00000080


	//   ....[2]....
        /*0080*/ 	.word	0x00000180


	//   ....[3]....
        /*0084*/ 	.word	0x00000500


	//   ....[4]....
        /*0088*/ 	.word	0x00000540


	//   ....[5]....
        /*008c*/ 	.word	0x00000580


	//   ....[6]....
        /*0090*/ 	.word	0x00006990


	//----- nvinfo : EIATTR_REG_RECONFIG
	.align		4
.L_32:
        /*0094*/ 	.byte	0x01, 0x54
	.zero		2


	//----- nvinfo : EIATTR_SYSCALL_OFFSETS
	.align		4
        /*0098*/ 	.byte	0x04, 0x46
        /*009a*/ 	.short	(.L_34 - .L_33)


	//   ....[0]....
.L_33:
        /*009c*/ 	.word	0x000017c0


	//   ....[1]....
        /*00a0*/ 	.word	0x00001900


	//   ....[2]....
        /*00a4*/ 	.word	0x000019f0


	//   ....[3]....
        /*00a8*/ 	.word	0x000051f0


	//   ....[4]....
        /*00ac*/ 	.word	0x00005320


	//----- nvinfo : EIATTR_MBARRIER_INSTR_OFFSETS
	.align		4
.L_34:
        /*00b0*/ 	.byte	0x04, 0x39
        /*00b2*/ 	.short	(.L_36 - .L_35)


	//   ....[0]....
.L_35:
        /*00b4*/ 	.word	0x00000320
        /*00b8*/ 	.word	0x000000ff
        /*00bc*/ 	.word	0x00000000
        /*00c0*/ 	.short	0x0100
        /*00c2*/ 	.byte	0x05
	.zero		1


	//   ....[1]....
        /*00c4*/ 	.word	0x00000330
        /*00c8*/ 	.word	0x000000ff
        /*00cc*/ 	.word	0x00000070
        /*00d0*/ 	.short	0x0100
        /*00d2*/ 	.byte	0x05
	.zero		1


	//   ....[2]....
        /*00d4*/ 	.word	0x00000340
        /*00d8*/ 	.word	0x000000ff
        /*00dc*/ 	.word	0x00000008
        /*00e0*/ 	.short	0x0100
        /*00e2*/ 	.byte	0x05
	.zero		1


	//   ....[3]....
        /*00e4*/ 	.word	0x00000350
        /*00e8*/ 	.word	0x000000ff
        /*00ec*/ 	.word	0x00000078
        /*00f0*/ 	.short	0x0100
        /*00f2*/ 	.byte	0x05
	.zero		1


	//   ....[4]....
        /*00f4*/ 	.word	0x00000360
        /*00f8*/ 	.word	0x000000ff
        /*00fc*/ 	.word	0x00000010
        /*0100*/ 	.short	0x0100
        /*0102*/ 	.byte	0x05
	.zero		1


	//   ....[5]....
        /*0104*/ 	.word	0x00000370
        /*0108*/ 	.word	0x000000ff
        /*010c*/ 	.word	0x00000080
        /*0110*/ 	.short	0x0100
        /*0112*/ 	.byte	0x05
	.zero		1


	//   ....[6]....
        /*0114*/ 	.word	0x00000380
        /*0118*/ 	.word	0x000000ff
        /*011c*/ 	.word	0x00000018
        /*0120*/ 	.short	0x0100
        /*0122*/ 	.byte	0x05
	.zero		1


	//   ....[7]....
        /*0124*/ 	.word	0x00000390
        /*0128*/ 	.word	0x000000ff
        /*012c*/ 	.word	0x00000088
        /*0130*/ 	.short	0x0100
        /*0132*/ 	.byte	0x05
	.zero		1


	//   ....[8]....
        /*0134*/ 	.word	0x000003a0
        /*0138*/ 	.word	0x000000ff
        /*013c*/ 	.word	0x00000020
        /*0140*/ 	.short	0x0100
        /*0142*/ 	.byte	0x05
	.zero		1


	//   ....[9]....
        /*0144*/ 	.word	0x000003b0
        /*0148*/ 	.word	0x000000ff
        /*014c*/ 	.word	0x00000090
        /*0150*/ 	.short	0x0100
        /*0152*/ 	.byte	0x05
	.zero		1


	//   ....[10]....
        /*0154*/ 	.word	0x000003c0
        /*0158*/ 	.word	0x000000ff
        /*015c*/ 	.word	0x00000028
        /*0160*/ 	.short	0x0100
        /*0162*/ 	.byte	0x05
	.zero		1


	//   ....[11]....
        /*0164*/ 	.word	0x000003d0
        /*0168*/ 	.word	0x000000ff
        /*016c*/ 	.word	0x00000098
        /*0170*/ 	.short	0x0100
        /*0172*/ 	.byte	0x05
	.zero		1


	//   ....[12]....
        /*0174*/ 	.word	0x000003e0
        /*0178*/ 	.word	0x000000ff
        /*017c*/ 	.word	0x00000030
        /*0180*/ 	.short	0x0100
        /*0182*/ 	.byte	0x05
	.zero		1


	//   ....[13]....
        /*0184*/ 	.word	0x000003f0
        /*0188*/ 	.word	0x000000ff
        /*018c*/ 	.word	0x000000a0
        /*0190*/ 	.short	0x0100
        /*0192*/ 	.byte	0x05
	.zero		1


	//   ....[14]....
        /*0194*/ 	.word	0x00000400
        /*0198*/ 	.word	0x000000ff
        /*019c*/ 	.word	0x00000038
        /*01a0*/ 	.short	0x0100
        /*01a2*/ 	.byte	0x05
	.zero		1


	//   ....[15]....
        /*01a4*/ 	.word	0x00000410
        /*01a8*/ 	.word	0x000000ff
        /*01ac*/ 	.word	0x000000a8
        /*01b0*/ 	.short	0x0100
        /*01b2*/ 	.byte	0x05
	.zero		1


	//   ....[16]....
        /*01b4*/ 	.word	0x00000420
        /*01b8*/ 	.word	0x000000ff
        /*01bc*/ 	.word	0x00000040
        /*01c0*/ 	.short	0x0100
        /*01c2*/ 	.byte	0x05
	.zero		1


	//   ....[17]....
        /*01c4*/ 	.word	0x00000430
        /*01c8*/ 	.word	0x000000ff
        /*01cc*/ 	.word	0x000000b0
        /*01d0*/ 	.short	0x0100
        /*01d2*/ 	.byte	0x05
	.zero		1


	//   ....[18]....
        /*01d4*/ 	.word	0x00000440
        /*01d8*/ 	.word	0x000000ff
        /*01dc*/ 	.word	0x00000048
        /*01e0*/ 	.short	0x0100
        /*01e2*/ 	.byte	0x05
	.zero		1


	//   ....[19]....
        /*01e4*/ 	.word	0x00000450
        /*01e8*/ 	.word	0x000000ff
        /*01ec*/ 	.word	0x000000b8
        /*01f0*/ 	.short	0x0100
        /*01f2*/ 	.byte	0x05
	.zero		1


	//   ....[20]....
        /*01f4*/ 	.word	0x00000460
        /*01f8*/ 	.word	0x000000ff
        /*01fc*/ 	.word	0x00000050
        /*0200*/ 	.short	0x0100
        /*0202*/ 	.byte	0x05
	.zero		1


	//   ....[21]....
        /*0204*/ 	.word	0x00000470
        /*0208*/ 	.word	0x000000ff
        /*020c*/ 	.word	0x000000c0
        /*0210*/ 	.short	0x0100
        /*0212*/ 	.byte	0x05
	.zero		1


	//   ....[22]....
        /*0214*/ 	.word	0x00000480
        /*0218*/ 	.word	0x000000ff
        /*021c*/ 	.word	0x00000058
        /*0220*/ 	.short	0x0100
        /*0222*/ 	.byte	0x05
	.zero		1


	//   ....[23]....
        /*0224*/ 	.word	0x00000490
        /*0228*/ 	.word	0x000000ff
        /*022c*/ 	.word	0x000000c8
        /*0230*/ 	.short	0x0100
        /*0232*/ 	.byte	0x05
	.zero		1


	//   ....[24]....
        /*0234*/ 	.word	0x000004a0
        /*0238*/ 	.word	0x000000ff
        /*023c*/ 	.word	0x00000060
        /*0240*/ 	.short	0x0100
        /*0242*/ 	.byte	0x05
	.zero		1


	//   ....[25]....
        /*0244*/ 	.word	0x000004b0
        /*0248*/ 	.word	0x000000ff
        /*024c*/ 	.word	0x000000d0
        /*0250*/ 	.short	0x0100
        /*0252*/ 	.byte	0x05
	.zero		1


	//   ....[26]....
        /*0254*/ 	.word	0x000004c0
        /*0258*/ 	.word	0x000000ff
        /*025c*/ 	.word	0x00000068
        /*0260*/ 	.short	0x0100
        /*0262*/ 	.byte	0x05
	.zero		1


	//   ....[27]....
        /*0264*/ 	.word	0x000004d0
        /*0268*/ 	.word	0x000000ff
        /*026c*/ 	.word	0x000000d8
        /*0270*/ 	.short	0x0100
        /*0272*/ 	.byte	0x05
	.zero		1


	//   ....[28]....
        /*0274*/ 	.word	0x00000760
        /*0278*/ 	.word	0x000000ff
        /*027c*/ 	.word	0x00000110
        /*0280*/ 	.short	0x0100
        /*0282*/ 	.byte	0x05
	.zero		1


	//   ....[29]....
        /*0284*/ 	.word	0x00000770
        /*0288*/ 	.word	0x000000ff
        /*028c*/ 	.word	0x00000118
        /*0290*/ 	.short	0x0100
        /*0292*/ 	.byte	0x05
	.zero		1


	//   ....[30]....
        /*0294*/ 	.word	0x000007b0
        /*0298*/ 	.word	0x000000ff
        /*029c*/ 	.word	0x000000f0
        /*02a0*/ 	.short	0x0100
        /*02a2*/ 	.byte	0x0a
	.zero		1


	//   ....[31]....
        /*02a4*/ 	.word	0x000007d0
        /*02a8*/ 	.word	0x000000ff
        /*02ac*/ 	.word	0x000000f8
        /*02b0*/ 	.short	0x0100
        /*02b2*/ 	.byte	0x0a
	.zero		1


	//   ....[32]....
        /*02b4*/ 	.word	0x000007e0
        /*02b8*/ 	.word	0x000000ff
        /*02bc*/ 	.word	0x00000100
        /*02c0*/ 	.short	0x0100
        /*02c2*/ 	.byte	0x0a
	.zero		1


	//   ....[33]....
        /*02c4*/ 	.word	0x000007f0
        /*02c8*/ 	.word	0x000000ff
        /*02cc*/ 	.word	0x00000108
        /*02d0*/ 	.short	0x0100
        /*02d2*/ 	.byte	0x0a
	.zero		1


	//   ....[34]....
        /*02d4*/ 	.word	0x00001670
        /*02d8*/ 	.word	0x00000043
        /*02dc*/ 	.word	0x00000000
        /*02e0*/ 	.short	0x010a
        /*02e2*/ 	.byte	0x28
	.zero		1


	//   ....[35]....
        /*02e4*/ 	.word	0x00001aa0
        /*02e8*/ 	.word	0x00000003
        /*02ec*/ 	.word	0x00000000
        /*02f0*/ 	.short	0x010a
        /*02f2*/ 	.byte	0x3f
	.zero		1


	//   ....[36]....
        /*02f4*/ 	.word	0x00001ae0
        /*02f8*/ 	.word	0x00000003
        /*02fc*/ 	.word	0x00000000
        /*0300*/ 	.short	0x010a
        /*0302*/ 	.byte	0x3f
	.zero		1


	//   ....[37]....
        /*0304*/ 	.word	0x00001c20
        /*0308*/ 	.word	0x00000003
        /*030c*/ 	.word	0x00000000
        /*0310*/ 	.short	0x010a
        /*0312*/ 	.byte	0x3f
	.zero		1


	//   ....[38]....
        /*0314*/ 	.word	0x00001f90
        /*0318*/ 	.word	0x00000003
        /*031c*/ 	.word	0x00000000
        /*0320*/ 	.short	0x010a
        /*0322*/ 	.byte	0x3f
	.zero		1


	//   ....[39]....
        /*0324*/ 	.word	0x00002140
        /*0328*/ 	.word	0x00000007
        /*032c*/ 	.word	0x00000000
        /*0330*/ 	.short	0x010a
        /*0332*/ 	.byte	0x3f
	.zero		1


	//   ....[40]....
        /*0334*/ 	.word	0x00002320
        /*0338*/ 	.word	0x000000ff
        /*033c*/ 	.word	0x00000000
        /*0340*/ 	.short	0x0101
        /*0342*/ 	.byte	0x05
	.zero		1


	//   ....[41]....
        /*0344*/ 	.word	0x000024b0
        /*0348*/ 	.word	0x00000007
        /*034c*/ 	.word	0x00000000
        /*0350*/ 	.short	0x010a
        /*0352*/ 	.byte	0x3f
	.zero		1


	//   ....[42]....
        /*0354*/ 	.word	0x000027f0
        /*0358*/ 	.word	0x000000ff
        /*035c*/ 	.word	0x00000000
        /*0360*/ 	.short	0x0101
        /*0362*/ 	.byte	0x04
	.zero		1


	//   ....[43]....
        /*0364*/ 	.word	0x00002940
        /*0368*/ 	.word	0x0000003e
        /*036c*/ 	.word	0x00000000
        /*0370*/ 	.short	0x0101
        /*0372*/ 	.byte	0x2a
	.zero		1


	//   ....[44]....
        /*0374*/ 	.word	0x00002a10
        /*0378*/ 	.word	0x000000ff
        /*037c*/ 	.word	0x00000000
        /*0380*/ 	.short	0x0101
        /*0382*/ 	.byte	0x06
	.zero		1


	//   ....[45]....
        /*0384*/ 	.word	0x00002ac0
        /*0388*/ 	.word	0x00000043
        /*038c*/ 	.word	0x00000010
        /*0390*/ 	.short	0x010a
        /*0392*/ 	.byte	0x28
	.zero		1


	//   ....[46]....
        /*0394*/ 	.word	0x00004800
        /*0398*/ 	.word	0x0000003f
        /*039c*/ 	.word	0x00000000
        /*03a0*/ 	.short	0x0101
        /*03a2*/ 	.byte	0x2a
	.zero		1


	//   ....[47]....
        /*03a4*/ 	.word	0x00005460
        /*03a8*/ 	.word	0x00000007
        /*03ac*/ 	.word	0x00000070
        /*03b0*/ 	.short	0x010a
        /*03b2*/ 	.byte	0x3f
	.zero		1


	//   ....[48]....
        /*03b4*/ 	.word	0x00005a50
        /*03b8*/ 	.word	0x00000003
        /*03bc*/ 	.word	0x00000118
        /*03c0*/ 	.short	0x0101
        /*03c2*/ 	.byte	0x3f
	.zero		1


	//   ....[49]....
        /*03c4*/ 	.word	0x00006150
        /*03c8*/ 	.word	0x00000005
        /*03cc*/ 	.word	0x00000000
        /*03d0*/ 	.short	0x010a
        /*03d2*/ 	.byte	0x3f
	.zero		1


	//   ....[50]....
        /*03d4*/ 	.word	0x000061d0
        /*03d8*/ 	.word	0x00000007
        /*03dc*/ 	.word	0x00000000
        /*03e0*/ 	.short	0x010a
        /*03e2*/ 	.byte	0x3f
	.zero		1


	//   ....[51]....
        /*03e4*/ 	.word	0x00006260
        /*03e8*/ 	.word	0x00000006
        /*03ec*/ 	.word	0x00000000
        /*03f0*/ 	.short	0x010a
        /*03f2*/ 	.byte	0x3f
	.zero		1


	//   ....[52]....
        /*03f4*/ 	.word	0x000062f0
        /*03f8*/ 	.word	0x00000009
        /*03fc*/ 	.word	0x00000000
        /*0400*/ 	.short	0x010a
        /*0402*/ 	.byte	0x3f
	.zero		1


	//   ....[53]....
        /*0404*/ 	.word	0x00006380
        /*0408*/ 	.word	0x00000006
        /*040c*/ 	.word	0x00000000
        /*0410*/ 	.short	0x010a
        /*0412*/ 	.byte	0x3f
	.zero		1


	//   ....[54]....
        /*0414*/ 	.word	0x00006410
        /*0418*/ 	.word	0x00000009
        /*041c*/ 	.word	0x00000000
        /*0420*/ 	.short	0x010a
        /*0422*/ 	.byte	0x3f
	.zero		1


	//   ....[55]....
        /*0424*/ 	.word	0x000064a0
        /*0428*/ 	.word	0x00000006
        /*042c*/ 	.word	0x00000000
        /*0430*/ 	.short	0x010a
        /*0432*/ 	.byte	0x3f
	.zero		1


	//   ....[56]....
        /*0434*/ 	.word	0x00006530
        /*0438*/ 	.word	0x00000009
        /*043c*/ 	.word	0x00000000
        /*0440*/ 	.short	0x010a
        /*0442*/ 	.byte	0x3f
	.zero		1


	//   ....[57]....
        /*0444*/ 	.word	0x000065c0
        /*0448*/ 	.word	0x00000006
        /*044c*/ 	.word	0x00000000
        /*0450*/ 	.short	0x010a
        /*0452*/ 	.byte	0x3f
	.zero		1


	//   ....[58]....
        /*0454*/ 	.word	0x00006650
        /*0458*/ 	.word	0x00000009
        /*045c*/ 	.word	0x00000000
        /*0460*/ 	.short	0x010a
        /*0462*/ 	.byte	0x3f
	.zero		1


	//   ....[59]....
        /*0464*/ 	.word	0x000066e0
        /*0468*/ 	.word	0x00000006
        /*046c*/ 	.word	0x00000000
        /*0470*/ 	.short	0x010a
        /*0472*/ 	.byte	0x3f
	.zero		1


	//   ....[60]....
        /*0474*/ 	.word	0x00006770
        /*0478*/ 	.word	0x00000009
        /*047c*/ 	.word	0x00000000
        /*0480*/ 	.short	0x010a
        /*0482*/ 	.byte	0x3f
	.zero		1


	//   ....[61]....
        /*0484*/ 	.word	0x00006800
        /*0488*/ 	.word	0x00000006
        /*048c*/ 	.word	0x00000000
        /*0490*/ 	.short	0x010a
        /*0492*/ 	.byte	0x3f
	.zero		1


	//   ....[62]....
        /*0494*/ 	.word	0x00006890
        /*0498*/ 	.word	0x00000003
        /*049c*/ 	.word	0x00000000
        /*04a0*/ 	.short	0x010a
        /*04a2*/ 	.byte	0x3f
	.zero		1


	//   ....[63]....
        /*04a4*/ 	.word	0x00006900
        /*04a8*/ 	.word	0x00000003
        /*04ac*/ 	.word	0x00000000
        /*04b0*/ 	.short	0x010a
        /*04b2*/ 	.byte	0x3f
	.zero		1


	//   ....[64]....
        /*04b4*/ 	.word	0x000069c0
        /*04b8*/ 	.word	0x00000003
        /*04bc*/ 	.word	0x00000000
        /*04c0*/ 	.short	0x010a
        /*04c2*/ 	.byte	0x3f
	.zero		1


	//   ....[65]....
        /*04c4*/ 	.word	0x00006a10
        /*04c8*/ 	.word	0x00000003
        /*04cc*/ 	.word	0x00000000
        /*04d0*/ 	.short	0x010a
        /*04d2*/ 	.byte	0x3f
	.zero		1


	//   ....[66]....
        /*04d4*/ 	.word	0x00006a60
        /*04d8*/ 	.word	0x00000007
        /*04dc*/ 	.word	0x00000000
        /*04e0*/ 	.short	0x010a
        /*04e2*/ 	.byte	0x3f
	.zero		1


	//   ....[67]....
        /*04e4*/ 	.word	0x00006ac0
        /*04e8*/ 	.word	0x00000003
        /*04ec*/ 	.word	0x00000010
        /*04f0*/ 	.short	0x010a
        /*04f2*/ 	.byte	0x3f
	.zero		1


	//   ....[68]....
        /*04f4*/ 	.word	0x00006b90
        /*04f8*/ 	.word	0x00000007
        /*04fc*/ 	.word	0x00000070
        /*0500*/ 	.short	0x010a
        /*0502*/ 	.byte	0x3f
	.zero		1


	//   ....[69]....
        /*0504*/ 	.word	0x00006c60
        /*0508*/ 	.word	0x00000005
        /*050c*/ 	.word	0x00000000
        /*0510*/ 	.short	0x010a
        /*0512*/ 	.byte	0x3f
	.zero		1


	//   ....[70]....
        /*0514*/ 	.word	0x00006cb0
        /*0518*/ 	.word	0x00000007
        /*051c*/ 	.word	0x00000000
        /*0520*/ 	.short	0x010a
        /*0522*/ 	.byte	0x3f
	.zero		1


	//   ....[71]....
        /*0524*/ 	.word	0x00006d00
        /*0528*/ 	.word	0x00000006
        /*052c*/ 	.word	0x00000000
        /*0530*/ 	.short	0x010a
        /*0532*/ 	.byte	0x3f
	.zero		1


	//   ....[72]....
        /*0534*/ 	.word	0x00006d50
        /*0538*/ 	.word	0x00000009
        /*053c*/ 	.word	0x00000000
        /*0540*/ 	.short	0x010a
        /*0542*/ 	.byte	0x3f
	.zero		1


	//   ....[73]....
        /*0544*/ 	.word	0x00006da0
        /*0548*/ 	.word	0x00000006
        /*054c*/ 	.word	0x00000000
        /*0550*/ 	.short	0x010a
        /*0552*/ 	.byte	0x3f
	.zero		1


	//   ....[74]....
        /*0554*/ 	.word	0x00006df0
        /*0558*/ 	.word	0x00000009
        /*055c*/ 	.word	0x00000000
        /*0560*/ 	.short	0x010a
        /*0562*/ 	.byte	0x3f
	.zero		1


	//   ....[75]....
        /*0564*/ 	.word	0x00006e40
        /*0568*/ 	.word	0x00000006
        /*056c*/ 	.word	0x00000000
        /*0570*/ 	.short	0x010a
        /*0572*/ 	.byte	0x3f
	.zero		1


	//   ....[76]....
        /*0574*/ 	.word	0x00006e90
        /*0578*/ 	.word	0x00000009
        /*057c*/ 	.word	0x00000000
        /*0580*/ 	.short	0x010a
        /*0582*/ 	.byte	0x3f
	.zero		1


	//   ....[77]....
        /*0584*/ 	.word	0x00006ee0
        /*0588*/ 	.word	0x00000006
        /*058c*/ 	.word	0x00000000
        /*0590*/ 	.short	0x010a
        /*0592*/ 	.byte	0x3f
	.zero		1


	//   ....[78]....
        /*0594*/ 	.word	0x00006f30
        /*0598*/ 	.word	0x00000009
        /*059c*/ 	.word	0x00000000
        /*05a0*/ 	.short	0x010a
        /*05a2*/ 	.byte	0x3f
	.zero		1


	//   ....[79]....
        /*05a4*/ 	.word	0x00006f80
        /*05a8*/ 	.word	0x00000006
        /*05ac*/ 	.word	0x00000000
        /*05b0*/ 	.short	0x010a
        /*05b2*/ 	.byte	0x3f
	.zero		1


	//   ....[80]....
        /*05b4*/ 	.word	0x00006fd0
        /*05b8*/ 	.word	0x00000009
        /*05bc*/ 	.word	0x00000000
        /*05c0*/ 	.short	0x010a
        /*05c2*/ 	.byte	0x3f
	.zero		1


	//   ....[81]....
        /*05c4*/ 	.word	0x00007020
        /*05c8*/ 	.word	0x00000006
        /*05cc*/ 	.word	0x00000000
        /*05d0*/ 	.short	0x010a
        /*05d2*/ 	.byte	0x3f
	.zero		1


	//----- nvinfo : EIATTR_NUM_MBARRIERS
	.align		4
.L_36:
        /*05d4*/ 	.byte	0x03, 0x38
        /*05d6*/ 	.short	0x0022


	//----- nvinfo : EIATTR_EXIT_INSTR_OFFSETS
	.align		4
        /*05d8*/ 	.byte	0x04, 0x1c
        /*05da*/ 	.short	(.L_38 - .L_37)


	//   ....[0]....
.L_37:
        /*05dc*/ 	.word	0x00001330


	//   ....[1]....
        /*05e0*/ 	.word	0x00001390


	//   ....[2]....
        /*05e4*/ 	.word	0x00004e70


	//   ....[3]....
        /*05e8*/ 	.word	0x00004ea0


	//   ....[4]....
        /*05ec*/ 	.word	0x000068e0


	//----- nvinfo : EIATTR_MAX_THREADS
	.align		4
.L_38:
        /*05f0*/ 	.byte	0x04, 0x05
        /*05f2*/ 	.short	(.L_40 - .L_39)
.L_39:
        /*05f4*/ 	.word	0x00000180
        /*05f8*/ 	.word	0x00000001
        /*05fc*/ 	.word	0x00000001


	//----- nvinfo : EIATTR_CRS_STACK_SIZE
	.align		4
.L_40:
        /*0600*/ 	.byte	0x04, 0x1e
        /*0602*/ 	.short	(.L_42 - .L_41)
.L_41:
        /*0604*/ 	.word	0x00000000


	//----- nvinfo : EIATTR_CBANK_PARAM_SIZE
	.align		4
.L_42:
        /*0608*/ 	.byte	0x03, 0x19
        /*060a*/ 	.short	0x0470


	//----- nvinfo : EIATTR_PARAM_CBANK
	.align		4
        /*060c*/ 	.byte	0x04, 0x0a
        /*060e*/ 	.short	(.L_44 - .L_43)
	.align		4
.L_43:
        /*0610*/ 	.word	index@(.nv.constant0._ZN7cutlass13device_kernelINS_4gemm6kernel13GemmUniversalIN4cute5tupleIJiiiiEEENS1_10collective13CollectiveMmaINS1_39MainloopSm90TmaGmmaRmemAWarpSpecializedILi14ENS5_IJNS4_1CILi1EEESB_SB_EEENS1_32KernelTmaWarpSpecializedPingpongEEENS5_IJNSA_ILi64EEESF_NSA_ILi32EEEEEEfNS5_IJlSB_lEEEfNS5_IJSB_llEEENS4_8TiledMMAINS4_8MMA_AtomIJNS4_4SM904GMMA29MMA_64x64x8_F32TF32TF32_RS_TNILNSN_7ScaleInE1ELSP_1EEEEEENS4_6LayoutISC_NS5_IJNSA_ILi0EEEST_ST_EEEEENS5_IJNS4_10UnderscoreESW_SW_EEEEENS4_13SM90_TMA_LOADENS4_14ComposedLayoutINS4_7SwizzleILi3ELi4ELi3EEENS4_18smem_ptr_flag_bitsILi32EEENSS_INS5_IJNSA_ILi8EEESG_EEENS5_IJSG_SB_EEEEEEEvNS4_8identityESZ_NS10_INS11_ILi1ELi4ELi3EEES14_NSS_INS5_IJS15_S15_EEENS5_IJSB_S15_EEEEEEENS4_9Copy_AtomIJNS4_39AutoVectorizingCopyWithAssumedAlignmentILi128EEEfEEES1A_EENS_8epilogue10collective6detail29Sm90TmaWarpSpecializedAdapterINS1M_15DefaultEpilogueIfSI_SI_NS1L_6thread17LinearCombinationIfLi1EffLNS1Q_9ScaleType4KindE0ELNS_15FloatRoundStyleE2EfEENS1_15EpilogueDefaultEEEEEvvEEEEvNT_6ParamsE)
        /*0614*/ 	.short	0x0210
        /*0616*/ 	.short	0x0470


	//----- nvinfo : EIATTR_SW_WAR
	.align		4
.L_44:
        /*0618*/ 	.byte	0x04, 0x36
        /*061a*/ 	.short	(.L_46 - .L_45)
.L_45:
        /*061c*/ 	.word	0x00000008
.L_46:


//--------------------- .nv.callgraph             --------------------------
	.section	.nv.callgraph,"",@"SHT_CUDA_CALLGRAPH"
	.align	4
	.sectionentsize	8
	.align		4
        /*0000*/ 	.word	0x00000000
	.align		4
        /*0004*/ 	.word	0xffffffff
	.align		4
        /*0008*/ 	.word	index@(_ZN7cutlass13device_kernelINS_4gemm6kernel13GemmUniversalIN4cute5tupleIJiiiiEEENS1_10collective13CollectiveMmaINS1_39MainloopSm90TmaGmmaRmemAWarpSpecializedILi14ENS5_IJNS4_1CILi1EEESB_SB_EEENS1_32KernelTmaWarpSpecializedPingpongEEENS5_IJNSA_ILi64EEESF_NSA_ILi32EEEEEEfNS5_IJlSB_lEEEfNS5_IJSB_llEEENS4_8TiledMMAINS4_8MMA_AtomIJNS4_4SM904GMMA29MMA_64x64x8_F32TF32TF32_RS_TNILNSN_7ScaleInE1ELSP_1EEEEEENS4_6LayoutISC_NS5_IJNSA_ILi0EEEST_ST_EEEEENS5_IJNS4_10UnderscoreESW_SW_EEEEENS4_13SM90_TMA_LOADENS4_14ComposedLayoutINS4_7SwizzleILi3ELi4ELi3EEENS4_18smem_ptr_flag_bitsILi32EEENSS_INS5_IJNSA_ILi8EEESG_EEENS5_IJSG_SB_EEEEEEEvNS4_8identityESZ_NS10_INS11_ILi1ELi4ELi3EEES14_NSS_INS5_IJS15_S15_EEENS5_IJSB_S15_EEEEEEENS4_9Copy_AtomIJNS4_39AutoVectorizingCopyWithAssumedAlignmentILi128EEEfEEES1A_EENS_8epilogue10collective6detail29Sm90TmaWarpSpecializedAdapterINS1M_15DefaultEpilogueIfSI_SI_NS1L_6thread17LinearCombinationIfLi1EffLNS1Q_9ScaleType4KindE0ELNS_15FloatRoundStyleE2EfEENS1_15EpilogueDefaultEEEEEvvEEEEvNT_6ParamsE)
	.align		4
        /*000c*/ 	.word	index@(__assertfail)
	.align		4
        /*0010*/ 	.word	0x00000000
	.align		4
        /*0014*/ 	.word	0xfffffffe
	.align		4
        /*0018*/ 	.word	0x00000000
	.align		4
        /*001c*/ 	.word	0xfffffffd
	.align		4
        /*0020*/ 	.word	0x00000000
	.align		4
        /*0024*/ 	.word	0xfffffffc


//--------------------- .nv.constant4             --------------------------
	.section	.nv.constant4,"a",@progbits
	.align	8
	.align		8
.nv.constant4:
        /*0000*/ 	.dword	__assertfail
	.align		8
        /*0008*/ 	.dword	__unnamed_1
	.align		8
        /*0010*/ 	.dword	__unnamed_2
	.align		8
        /*0018*/ 	.dword	_ZN40_INTERNAL_3b661449_4_k_cu_6be4b10c_305034cuda3std3__45__cpo5beginE
	.align		8
        /*0020*/ 	.dword	_ZN40_INTERNAL_3b661449_4_k_cu_6be4b10c_305034cuda3std3__45__cpo3endE
	.align		8
        /*0028*/ 	.dword	_ZN40_INTERNAL_3b661449_4_k_cu_6be4b10c_305034cuda3std3__45__cpo6cbeginE
	.align		8
        /*0030*/ 	.dword	_ZN40_INTERNAL_3b661449_4_k_cu_6be4b10c_305034cuda3std3__45__cpo4cendE
	.align		8
        /*0038*/ 	.dword	_ZN40_INTERNAL_3b661449_4_k_cu_6be4b10c_305034cuda3std3__442_GLOBAL__N__3b661449_4_k_cu_6be4b10c_305036ignoreE
	.align		8
        /*0040*/ 	.dword	_ZN40_INTERNAL_3b661449_4_k_cu_6be4b10c_305034cuda3std3__419piecewise_constructE
	.align		8
        /*0048*/ 	.dword	_ZN40_INTERNAL_3b661449_4_k_cu_6be4b10c_305034cuda3std3__48in_placeE
	.align		8
        /*0050*/ 	.dword	_ZN40_INTERNAL_3b661449_4_k_cu_6be4b10c_305034cuda3std6ranges3__45__cpo4swapE
	.align		8
        /*0058*/ 	.dword	_ZN40_INTERNAL_3b661449_4_k_cu_6be4b10c_305034cuda3std6ranges3__45__cpo9iter_moveE
	.align		8
        /*0060*/ 	.dword	_ZN40_INTERNAL_3b661449_4_k_cu_6be4b10c_305034cute7productE
	.align		8
        /*0068*/ 	.dword	_ZN40_INTERNAL_3b661449_4_k_cu_6be4b10c_305034cute1_E
	.align		8
        /*0070*/ 	.dword	$str$24
	.align		8
        /*0078*/ 	.dword	$str$25


//--------------------- .text._ZN7cutlass13device_kernelINS_4gemm6kernel13GemmUniversalIN4cute5tupleIJiiiiEEENS1_10collective13CollectiveMmaINS1_39MainloopSm90TmaGmmaRmemAWarpSpecializedILi14ENS5_IJNS4_1CILi1EEESB_SB_EEENS1_32KernelTmaWarpSpecializedPingpongEEENS5_IJNSA_ILi64EEESF_NSA_ILi32EEEEEEfNS5_IJlSB_lEEEfNS5_IJSB_llEEENS4_8TiledMMAINS4_8MMA_AtomIJNS4_4SM904GMMA29MMA_64x64x8_F32TF32TF32_RS_TNILNSN_7ScaleInE1ELSP_1EEEEEENS4_6LayoutISC_NS5_IJNSA_ILi0EEEST_ST_EEEEENS5_IJNS4_10UnderscoreESW_SW_EEEEENS4_13SM90_TMA_LOADENS4_14ComposedLayoutINS4_7SwizzleILi3ELi4ELi3EEENS4_18smem_ptr_flag_bitsILi32EEENSS_INS5_IJNSA_ILi8EEESG_EEENS5_IJSG_SB_EEEEEEEvNS4_8identityESZ_NS10_INS11_ILi1ELi4ELi3EEES14_NSS_INS5_IJS15_S15_EEENS5_IJSB_S15_EEEEEEENS4_9Copy_AtomIJNS4_39AutoVectorizingCopyWithAssumedAlignmentILi128EEEfEEES1A_EENS_8epilogue10collective6detail29Sm90TmaWarpSpecializedAdapterINS1M_15DefaultEpilogueIfSI_SI_NS1L_6thread17LinearCombinationIfLi1EffLNS1Q_9ScaleType4KindE0ELNS_15FloatRoundStyleE2EfEENS1_15EpilogueDefaultEEEEEvvEEEEvNT_6ParamsE --------------------------
	.section	.text._ZN7cutlass13device_kernelINS_4gemm6kernel13GemmUniversalIN4cute5tupleIJiiiiEEENS1_10collective13CollectiveMmaINS1_39MainloopSm90TmaGmmaRmemAWarpSpecializedILi14ENS5_IJNS4_1CILi1EEESB_SB_EEENS1_32KernelTmaWarpSpecializedPingpongEEENS5_IJNSA_ILi64EEESF_NSA_ILi32EEEEEEfNS5_IJlSB_lEEEfNS5_IJSB_llEEENS4_8TiledMMAINS4_8MMA_AtomIJNS4_4SM904GMMA29MMA_64x64x8_F32TF32TF32_RS_TNILNSN_7ScaleInE1ELSP_1EEEEEENS4_6LayoutISC_NS5_IJNSA_ILi0EEEST_ST_EEEEENS5_IJNS4_10UnderscoreESW_SW_EEEEENS4_13SM90_TMA_LOADENS4_14ComposedLayoutINS4_7SwizzleILi3ELi4ELi3EEENS4_18smem_ptr_flag_bitsILi32EEENSS_INS5_IJNSA_ILi8EEESG_EEENS5_IJSG_SB_EEEEEEEvNS4_8identityESZ_NS10_INS11_ILi1ELi4ELi3EEES14_NSS_INS5_IJS15_S15_EEENS5_IJSB_S15_EEEEEEENS4_9Copy_AtomIJNS4_39AutoVectorizingCopyWithAssumedAlignmentILi128EEEfEEES1A_EENS_8epilogue10collective6detail29Sm90TmaWarpSpecializedAdapterINS1M_15DefaultEpilogueIfSI_SI_NS1L_6thread17LinearCombinationIfLi1EffLNS1Q_9ScaleType4KindE0ELNS_15FloatRoundStyleE2EfEENS1_15EpilogueDefaultEEEEEvvEEEEvNT_6ParamsE,"ax",@progbits
	.align	128
.text._ZN7cutlass13device_kernelINS_4gemm6kernel13GemmUniversalIN4cute5tupleIJiiiiEEENS1_10collective13CollectiveMmaINS1_39MainloopSm90TmaGmmaRmemAWarpSpecializedILi14ENS5_IJNS4_1CILi1EEESB_SB_EEENS1_32KernelTmaWarpSpecializedPingpongEEENS5_IJNSA_ILi64EEESF_NSA_ILi32EEEEEEfNS5_IJlSB_lEEEfNS5_IJSB_llEEENS4_8TiledMMAINS4_8MMA_AtomIJNS4_4SM904GMMA29MMA_64x64x8_F32TF32TF32_RS_TNILNSN_7ScaleInE1ELSP_1EEEEEENS4_6LayoutISC_NS5_IJNSA_ILi0EEEST_ST_EEEEENS5_IJNS4_10UnderscoreESW_SW_EEEEENS4_13SM90_TMA_LOADENS4_14ComposedLayoutINS4_7SwizzleILi3ELi4ELi3EEENS4_18smem_ptr_flag_bitsILi32EEENSS_INS5_IJNSA_ILi8EEESG_EEENS5_IJSG_SB_EEEEEEEvNS4_8identityESZ_NS10_INS11_ILi1ELi4ELi3EEES14_NSS_INS5_IJS15_S15_EEENS5_IJSB_S15_EEEEEEENS4_9Copy_AtomIJNS4_39AutoVectorizingCopyWithAssumedAlignmentILi128EEEfEEES1A_EENS_8epilogue10collective6detail29Sm90TmaWarpSpecializedAdapterINS1M_15DefaultEpilogueIfSI_SI_NS1L_6thread17LinearCombinationIfLi1EffLNS1Q_9ScaleType4KindE0ELNS_15FloatRoundStyleE2EfEENS1_15EpilogueDefaultEEEEEvvEEEEvNT_6ParamsE:
        .type           _ZN7cutlass13device_kernelINS_4gemm6kernel13GemmUniversalIN4cute5tupleIJiiiiEEENS1_10collective13CollectiveMmaINS1_39MainloopSm90TmaGmmaRmemAWarpSpecializedILi14ENS5_IJNS4_1CILi1EEESB_SB_EEENS1_32KernelTmaWarpSpecializedPingpongEEENS5_IJNSA_ILi64EEESF_NSA_ILi32EEEEEEfNS5_IJlSB_lEEEfNS5_IJSB_llEEENS4_8TiledMMAINS4_8MMA_AtomIJNS4_4SM904GMMA29MMA_64x64x8_F32TF32TF32_RS_TNILNSN_7ScaleInE1ELSP_1EEEEEENS4_6LayoutISC_NS5_IJNSA_ILi0EEEST_ST_EEEEENS5_IJNS4_10UnderscoreESW_SW_EEEEENS4_13SM90_TMA_LOADENS4_14ComposedLayoutINS4_7SwizzleILi3ELi4ELi3EEENS4_18smem_ptr_flag_bitsILi32EEENSS_INS5_IJNSA_ILi8EEESG_EEENS5_IJSG_SB_EEEEEEEvNS4_8identityESZ_NS10_INS11_ILi1ELi4ELi3EEES14_NSS_INS5_IJS15_S15_EEENS5_IJSB_S15_EEEEEEENS4_9Copy_AtomIJNS4_39AutoVectorizingCopyWithAssumedAlignmentILi128EEEfEEES1A_EENS_8epilogue10collective6detail29Sm90TmaWarpSpecializedAdapterINS1M_15DefaultEpilogueIfSI_SI_NS1L_6thread17LinearCombinationIfLi1EffLNS1Q_9ScaleType4KindE0ELNS_15FloatRoundStyleE2EfEENS1_15EpilogueDefaultEEEEEvvEEEEvNT_6ParamsE,@function
        .size           _ZN7cutlass13device_kernelINS_4gemm6kernel13GemmUniversalIN4cute5tupleIJiiiiEEENS1_10collective13CollectiveMmaINS1_39MainloopSm90TmaGmmaRmemAWarpSpecializedILi14ENS5_IJNS4_1CILi1EEESB_SB_EEENS1_32KernelTmaWarpSpecializedPingpongEEENS5_IJNSA_ILi64EEESF_NSA_ILi32EEEEEEfNS5_IJlSB_lEEEfNS5_IJSB_llEEENS4_8TiledMMAINS4_8MMA_AtomIJNS4_4SM904GMMA29MMA_64x64x8_F32TF32TF32_RS_TNILNSN_7ScaleInE1ELSP_1EEEEEENS4_6LayoutISC_NS5_IJNSA_ILi0EEEST_ST_EEEEENS5_IJNS4_10UnderscoreESW_SW_EEEEENS4_13SM90_TMA_LOADENS4_14ComposedLayoutINS4_7SwizzleILi3ELi4ELi3EEENS4_18smem_ptr_flag_bitsILi32EEENSS_INS5_IJNSA_ILi8EEESG_EEENS5_IJSG_SB_EEEEEEEvNS4_8identityESZ_NS10_INS11_ILi1ELi4ELi3EEES14_NSS_INS5_IJS15_S15_EEENS5_IJSB_S15_EEEEEEENS4_9Copy_AtomIJNS4_39AutoVectorizingCopyWithAssumedAlignmentILi128EEEfEEES1A_EENS_8epilogue10collective6detail29Sm90TmaWarpSpecializedAdapterINS1M_15DefaultEpilogueIfSI_SI_NS1L_6thread17LinearCombinationIfLi1EffLNS1Q_9ScaleType4KindE0ELNS_15FloatRoundStyleE2EfEENS1_15EpilogueDefaultEEEEEvvEEEEvNT_6ParamsE,(.L_x_169 - _ZN7cutlass13device_kernelINS_4gemm6kernel13GemmUniversalIN4cute5tupleIJiiiiEEENS1_10collective13CollectiveMmaINS1_39MainloopSm90TmaGmmaRmemAWarpSpecializedILi14ENS5_IJNS4_1CILi1EEESB_SB_EEENS1_32KernelTmaWarpSpecializedPingpongEEENS5_IJNSA_ILi64EEESF_NSA_ILi32EEEEEEfNS5_IJlSB_lEEEfNS5_IJSB_llEEENS4_8TiledMMAINS4_8MMA_AtomIJNS4_4SM904GMMA29MMA_64x64x8_F32TF32TF32_RS_TNILNSN_7ScaleInE1ELSP_1EEEEEENS4_6LayoutISC_NS5_IJNSA_ILi0EEEST_ST_EEEEENS5_IJNS4_10UnderscoreESW_SW_EEEEENS4_13SM90_TMA_LOADENS4_14ComposedLayoutINS4_7SwizzleILi3ELi4ELi3EEENS4_18smem_ptr_flag_bitsILi32EEENSS_INS5_IJNSA_ILi8EEESG_EEENS5_IJSG_SB_EEEEEEEvNS4_8identityESZ_NS10_INS11_ILi1ELi4ELi3EEES14_NSS_INS5_IJS15_S15_EEENS5_IJSB_S15_EEEEEEENS4_9Copy_AtomIJNS4_39AutoVectorizingCopyWithAssumedAlignmentILi128EEEfEEES1A_EENS_8epilogue10collective6detail29Sm90TmaWarpSpecializedAdapterINS1M_15DefaultEpilogueIfSI_SI_NS1L_6thread17LinearCombinationIfLi1EffLNS1Q_9ScaleType4KindE0ELNS_15FloatRoundStyleE2EfEENS1_15EpilogueDefaultEEEEEvvEEEEvNT_6ParamsE)
        .other          _ZN7cutlass13device_kernelINS_4gemm6kernel13GemmUniversalIN4cute5tupleIJiiiiEEENS1_10collective13CollectiveMmaINS1_39MainloopSm90TmaGmmaRmemAWarpSpecializedILi14ENS5_IJNS4_1CILi1EEESB_SB_EEENS1_32KernelTmaWarpSpecializedPingpongEEENS5_IJNSA_ILi64EEESF_NSA_ILi32EEEEEEfNS5_IJlSB_lEEEfNS5_IJSB_llEEENS4_8TiledMMAINS4_8MMA_AtomIJNS4_4SM904GMMA29MMA_64x64x8_F32TF32TF32_RS_TNILNSN_7ScaleInE1ELSP_1EEEEEENS4_6LayoutISC_NS5_IJNSA_ILi0EEEST_ST_EEEEENS5_IJNS4_10UnderscoreESW_SW_EEEEENS4_13SM90_TMA_LOADENS4_14ComposedLayoutINS4_7SwizzleILi3ELi4ELi3EEENS4_18smem_ptr_flag_bitsILi32EEENSS_INS5_IJNSA_ILi8EEESG_EEENS5_IJSG_SB_EEEEEEEvNS4_8identityESZ_NS10_INS11_ILi1ELi4ELi3EEES14_NSS_INS5_IJS15_S15_EEENS5_IJSB_S15_EEEEEEENS4_9Copy_AtomIJNS4_39AutoVectorizingCopyWithAssumedAlignmentILi128EEEfEEES1A_EENS_8epilogue10collective6detail29Sm90TmaWarpSpecializedAdapterINS1M_15DefaultEpilogueIfSI_SI_NS1L_6thread17LinearCombinationIfLi1EffLNS1Q_9ScaleType4KindE0ELNS_15FloatRoundStyleE2EfEENS1_15EpilogueDefaultEEEEEvvEEEEvNT_6ParamsE,@"STO_CUDA_ENTRY STV_DEFAULT"
_ZN7cutlass13device_kernelINS_4gemm6kernel13GemmUniversalIN4cute5tupleIJiiiiEEENS1_10collective13CollectiveMmaINS1_39MainloopSm90TmaGmmaRmemAWarpSpecializedILi14ENS5_IJNS4_1CILi1EEESB_SB_EEENS1_32KernelTmaWarpSpecializedPingpongEEENS5_IJNSA_ILi64EEESF_NSA_ILi32EEEEEEfNS5_IJlSB_lEEEfNS5_IJSB_llEEENS4_8TiledMMAINS4_8MMA_AtomIJNS4_4SM904GMMA29MMA_64x64x8_F32TF32TF32_RS_TNILNSN_7ScaleInE1ELSP_1EEEEEENS4_6LayoutISC_NS5_IJNSA_ILi0EEEST_ST_EEEEENS5_IJNS4_10UnderscoreESW_SW_EEEEENS4_13SM90_TMA_LOADENS4_14ComposedLayoutINS4_7SwizzleILi3ELi4ELi3EEENS4_18smem_ptr_flag_bitsILi32EEENSS_INS5_IJNSA_ILi8EEESG_EEENS5_IJSG_SB_EEEEEEEvNS4_8identityESZ_NS10_INS11_ILi1ELi4ELi3EEES14_NSS_INS5_IJS15_S15_EEENS5_IJSB_S15_EEEEEEENS4_9Copy_AtomIJNS4_39AutoVectorizingCopyWithAssumedAlignmentILi128EEEfEEES1A_EENS_8epilogue10collective6detail29Sm90TmaWarpSpecializedAdapterINS1M_15DefaultEpilogueIfSI_SI_NS1L_6thread17LinearCombinationIfLi1EffLNS1Q_9ScaleType4KindE0ELNS_15FloatRoundStyleE2EfEENS1_15EpilogueDefaultEEEEEvvEEEEvNT_6ParamsE:
[----:B------:R-:W0:Y:S01]  /*0000*/  LDC R1, c[0x0][0x28] ;  /* 0x00000a00ff017b82 */ /* 0x000e220000000800 */
[----:B------:R-:W1:Y:S01]  /*0010*/  S2R R0, SR_TID.X ;  /* 0x0000000000007919 */ /* 0x000e620000002100 */
[----:B------:R-:W-:Y:S01]  /*0020*/  ELECT P0, URZ, PT ;  /* 0x00000000003f782f */ /* 0x000fe20003800000 */
[----:B------:R-:W-:Y:S01]  /*0030*/  BSSY B0, `(.L_x_0) ;  /* 0x0000014000007945 */ /* 0x000fe20003800000 */
[----:B-1----:R-:W-:-:S05]  /*0040*/  SHF.R.U32.HI R2, RZ, 0x5, R0 ;  /* 0x00000005ff027819 */ /* 0x002fca0000011600 */
[----:B------:R-:W1:Y:S02]  /*0050*/  SHFL.IDX PT, R3, R2, RZ, 0x1f ;  /* 0x00001fff02037589 */ /* 0x000e6400000e0000 */
[----:B-1----:R-:W-:Y:S02]  /*0060*/  R2UR UR4, R3 ;  /* 0x00000000030472ca */ /* 0x002fe400000e0000 */
[----:B------:R-:W-:-:S05]  /*0070*/  SHF.R.U32.HI R3, RZ, 0x7, R0 ;  /* 0x00000007ff037819 */ /* 0x000fca0000011600 */
[----:B------:R1:W2:Y:S06]  /*0080*/  SHFL.IDX PT, R4, R3, RZ, 0x1f ;  /* 0x00001fff03047589 */ /* 0x0002ac00000e0000 */
[----:B------:R-:W-:Y:S02]  /*0090*/  USHF.R.S32.HI UR5, URZ, 0x1f, UR4 ;  /* 0x0000001f3f057899 */ /* 0x000fe40008011404 */
[----:B------:R-:W-:Y:S02]  /*00a0*/  ISETP.NE.OR P0, PT, RZ, UR4, !P0 ;  /* 0x00000004ff007c0c */ /* 0x000fe4000c705670 */
[----:B------:R-:W-:-:S04]  /*00b0*/  ULEA.HI UR5, UR5, UR4, URZ, 0x2 ;  /* 0x0000000405057291 */ /* 0x000fc8000f8f103f */
[----:B------:R-:W-:-:S04]  /*00c0*/  ULOP3.LUT UR5, UR5, 0xfffffffc, URZ, 0xc0, !UPT ;  /* 0xfffffffc05057892 */ /* 0x000fc8000f8ec03f */
[----:B------:R-:W-:-:S03]  /*00d0*/  UIADD3 UR4, UR4, -UR5, URZ ;  /* 0x8000000504047290 */ /* 0x000fc6000fffe03f */
[----:B01----:R-:W-:Y:S09]  /*00e0*/  @P0 BRA `(.L_x_1) ;  /* 0x0000000000200947 */ /* 0x003ff20003800000 */
[----:B------:R-:W-:Y:S02]  /*00f0*/  ULDC.64 UR6, c[0x0][0x198] ;  /* 0x0000660000067ab9 */ /* 0x000fe40000000a00 */
[----:B------:R-:W-:Y:S02]  /*0100*/  UIADD3 UR8, UP0, UR6, 0xf0, URZ ;  /* 0x000000f006087890 */ /* 0x000fe4000ff1e03f */
[----:B------:R-:W-:Y:S02]  /*0110*/  UIADD3 UR6, UP1, UR6, 0x1f0, URZ ;  /* 0x000001f006067890 */ /* 0x000fe4000ff3e03f */
[----:B------:R-:W-:Y:S02]  /*0120*/  UIADD3.X UR9, URZ, UR7, URZ, UP0, !UPT ;  /* 0x000000073f097290 */ /* 0x000fe400087fe43f */
[----:B------:R-:W-:-:S07]  /*0130*/  UIADD3.X UR7, URZ, UR7, URZ, UP1, !UPT ;  /* 0x000000073f077290 */ /* 0x000fce0008ffe43f */
[----:B------:R0:W-:Y:S02]  /*0140*/  UTMACCTL.PF [UR8] ;  /* 0x00000000080079b9 */ /* 0x0001e40008040000 */
[----:B------:R0:W-:Y:S02]  /*0150*/  UTMACCTL.PF [UR6] ;  /* 0x00000000060079b9 */ /* 0x0001e40008040000 */
[----:B0-----:R-:W-:Y:S01]  /*0160*/  NOP ;  /* 0x0000000000007918 */ /* 0x001fe20000000000 */
.L_x_1:
[----:B------:R-:W-:Y:S05]  /*0170*/  BSYNC B0 ;  /* 0x0000000000007941 */ /* 0x000fea0003800000 */
.L_x_0:
[----:B------:R-:W0:Y:S01]  /*0180*/  SHFL.IDX PT, R5, R2, RZ, 0x1f ;  /* 0x00001fff02057589 */ /* 0x000e2200000e0000 */
[----:B--2---:R-:W-:Y:S01]  /*0190*/  R2UR UR13, R4 ;  /* 0x00000000040d72ca */ /* 0x004fe200000e0000 */
[----:B------:R-:W-:-:S04]  /*01a0*/  UISETP.NE.AND UP0, UPT, UR4, 0x3, UPT ;  /* 0x000000030400788c */ /* 0x000fc8000bf05270 */
[----:B------:R-:W-:-:S08]  /*01b0*/  UISETP.EQ.OR UP0, UPT, UR4, URZ, !UP0 ;  /* 0x0000003f0400728c */ /* 0x000fd0000c702670 */
[----:B------:R-:W-:Y:S02]  /*01c0*/  UIADD3 UR12, UR13, -0x1, URZ ;  /* 0xffffffff0d0c7890 */ /* 0x000fe4000fffe03f */
[----:B------:R-:W-:Y:S02]  /*01d0*/  UISETP.EQ.AND UP0, UPT, UR13, URZ, UP0 ;  /* 0x0000003f0d00728c */ /* 0x000fe40008702270 */
[----:B------:R-:W-:Y:S02]  /*01e0*/  UISETP.GE.U32.AND UP1, UPT, UR12, 0x2, UPT ;  /* 0x000000020c00788c */ /* 0x000fe4000bf26070 */
[----:B------:R-:W-:Y:S01]  /*01f0*/  USEL UR49, URZ, 0x1, !UP0 ;  /* 0x000000013f317887 */ /* 0x000fe2000c000000 */
[----:B0-----:R-:W-:-:S03]  /*0200*/  ISETP.NE.AND P0, PT, R5, RZ, PT ;  /* 0x000000ff0500720c */ /* 0x001fc60003f05270 */
[----:B------:R-:W-:-:S10]  /*0210*/  USEL UR49, UR49, 0x2, UP1 ;  /* 0x0000000231317887 */ /* 0x000fd40008800000 */
[----:B------:R-:W-:Y:S05]  /*0220*/  @P0 BRA `(.L_x_2) ;  /* 0x0000000000b40947 */ /* 0x000fea0003800000 */
[----:B------:R-:W-:Y:S01]  /*0230*/  ELECT P0, URZ, PT ;  /* 0x00000000003f782f */ /* 0x000fe20003800000 */
[----:B------:R-:W-:-:S12]  /*0240*/  BSSY B0, `(.L_x_2) ;  /* 0x000002b000007945 */ /* 0x000fd80003800000 */
[----:B------:R-:W-:Y:S05]  /*0250*/  @!P0 BRA `(.L_x_3) ;  /* 0x0000000000a48947 */ /* 0x000fea0003800000 */
[----:B------:R-:W0:Y:S01]  /*0260*/  S2UR UR6, SR_CgaCtaId ;  /* 0x00000000000679c3 */ /* 0x000e220000008800 */
[----:B------:R-:W-:Y:S01]  /*0270*/  UMOV UR5, 0x400 ;  /* 0x0000040000057882 */ /* 0x000fe20000000000 */
[----:B------:R-:W-:Y:S01]  /*0280*/  UMOV UR7, 0x1 ;  /* 0x0000000100077882 */ /* 0x000fe20000000000 */
[----:B------:R-:W-:Y:S02]  /*0290*/  UMOV UR8, 0x80 ;  /* 0x0000008000087882 */ /* 0x000fe40000000000 */
[----:B------:R-:W-:-:S04]  /*02a0*/  UIADD3 UR8, -UR8, 0x100000, URZ ;  /* 0x0010000008087890 */ /* 0x000fc8000fffe13f */
[----:B------:R-:W-:Y:S02]  /*02b0*/  USHF.L.U32 UR9, UR8, 0xb, URZ ;  /* 0x0000000b08097899 */ /* 0x000fe4000800063f */
[----:B------:R-:W-:Y:S02]  /*02c0*/  USHF.L.U32 UR8, UR8, 0x1, URZ ;  /* 0x0000000108087899 */ /* 0x000fe4000800063f */
[----:B0-----:R-:W-:Y:S02]  /*02d0*/  ULEA UR5, UR6, UR5, 0x18 ;  /* 0x0000000506057291 */ /* 0x001fe4000f8ec03f */
[----:B------:R-:W-:-:S04]  /*02e0*/  UIADD3 UR6, -UR7, 0x100000, URZ ;  /* 0x0010000007067890 */ /* 0x000fc8000fffe13f */
[----:B------:R-:W-:Y:S02]  /*02f0*/  USHF.L.U32 UR7, UR6, 0xb, URZ ;  /* 0x0000000b06077899 */ /* 0x000fe4000800063f */
[----:B------:R-:W-:Y:S01]  /*0300*/  USHF.L.U32 UR6, UR6, 0x1, URZ ;  /* 0x0000000106067899 */ /* 0x000fe2000800063f */
[----:B------:R-:W0:Y:S11]  /*0310*/  FENCE.VIEW.ASYNC.S ;  /* 0x00000000000073c6 */ /* 0x000e360000000000 */
[----:B0-----:R0:W1:Y:S01]  /*0320*/  SYNCS.EXCH.64 URZ, [UR5], UR6 ;  /* 0x00000006053f75b2 */ /* 0x0010620008000100 */
[----:B------:R0:W2:Y:S01]  /*0330*/  SYNCS.EXCH.64 URZ, [UR5+0x70], UR8 ;  /* 0x00007008053f75b2 */ /* 0x0000a20008000100 */
[----:B------:R0:W3:Y:S01]  /*0340*/  SYNCS.EXCH.64 URZ, [UR5+0x8], UR6 ;  /* 0x00000806053f75b2 */ /* 0x0000e20008000100 */
[----:B------:R0:W4:Y:S01]  /*0350*/  SYNCS.EXCH.64 URZ, [UR5+0x78], UR8 ;  /* 0x00007808053f75b2 */ /* 0x0001220008000100 */
[----:B------:R0:W0:Y:S01]  /*0360*/  SYNCS.EXCH.64 URZ, [UR5+0x10], UR6 ;  /* 0x00001006053f75b2 */ /* 0x0000220008000100 */
        /* <DEDUP_REMOVED lines=23> */
[----:B-1234-:R-:W-:Y:S01]  /*04e0*/  NOP ;  /* 0x0000000000007918 */ /* 0x01efe20000000000 */
.L_x_3:
[----:B0-----:R-:W-:Y:S05]  /*04f0*/  BSYNC B0 ;  /* 0x0000000000007941 */ /* 0x001fea0003800000 */
.L_x_2:
[----:B------:R-:W0:Y:S01]  /*0500*/  SHFL.IDX PT, R5, R2, RZ, 0x1f ;  /* 0x00001fff02057589 */ /* 0x000e2200000e0000 */
[----:B------:R-:W-:Y:S01]  /*0510*/  ELECT P0, URZ, PT ;  /* 0x00000000003f782f */ /* 0x000fe20003800000 */
[----:B------:R-:W-:Y:S01]  /*0520*/  NOP ;  /* 0x0000000000007918 */ /* 0x000fe20000000000 */
[----:B------:R-:W-:Y:S01]  /*0530*/  ELECT P1, URZ, PT ;  /* 0x00000000003f782f */ /* 0x000fe20003820000 */
[----:B------:R-:W1:Y:S01]  /*0540*/  SHFL.IDX PT, R4, R2, RZ, 0x1f ;  /* 0x00001fff02047589 */ /* 0x000e6200000e0000 */
[----:B------:R-:W-:Y:S01]  /*0550*/  UMOV UR6, 0x20 ;  /* 0x0000002000067882 */ /* 0x000fe20000000000 */
[----:B------:R-:W-:Y:S01]  /*0560*/  UMOV UR9, 0x80 ;  /* 0x0000008000097882 */ /* 0x000fe20000000000 */
[----:B------:R-:W-:Y:S01]  /*0570*/  NOP ;  /* 0x0000000000007918 */ /* 0x000fe20000000000 */
[----:B------:R2:W3:Y:S01]  /*0580*/  SHFL.IDX PT, R12, R3, RZ, 0x1f ;  /* 0x00001fff030c7589 */ /* 0x0004e200000e0000 */
[----:B------:R-:W-:Y:S01]  /*0590*/  ULDC.64 UR50, c[0x0][0x208] ;  /* 0x0000820000327ab9 */ /* 0x000fe20000000a00 */
[----:B--2---:R-:W-:-:S04]  /*05a0*/  SHF.R.S32.HI R3, RZ, 0x1f, R0 ;  /* 0x0000001fff037819 */ /* 0x004fc80000011400 */
[----:B------:R-:W-:Y:S02]  /*05b0*/  LEA.HI R3, R3, R0, RZ, 0x7 ;  /* 0x0000000003037211 */ /* 0x000fe400078f38ff */
[----:B0-----:R-:W-:Y:S02]  /*05c0*/  ISETP.NE.OR P0, PT, R5, RZ, !P0 ;  /* 0x000000ff0500720c */ /* 0x001fe40004705670 */
[----:B------:R-:W-:Y:S02]  /*05d0*/  LOP3.LUT R3, R3, 0xffffff80, RZ, 0xc0, !PT ;  /* 0xffffff8003037812 */ /* 0x000fe400078ec0ff */
[----:B-1----:R-:W-:-:S03]  /*05e0*/  ISETP.NE.OR P1, PT, R4, RZ, !P1 ;  /* 0x000000ff0400720c */ /* 0x002fc60004f25670 */
[----:B------:R-:W-:-:S06]  /*05f0*/  IMAD.IADD R23, R0, 0x1, -R3 ;  /* 0x0000000100177824 */ /* 0x000fcc00078e0a03 */
[----:B------:R-:W-:-:S04]  /*0600*/  VOTEU.ALL UP0, P0 ;  /* 0x00000000003f7886 */ /* 0x000fc80000000000 */
[----:B------:R-:W-:Y:S01]  /*0610*/  VOTEU.ALL UP1, P1 ;  /* 0x00000000003f7886 */ /* 0x000fe20000820000 */
[----:B------:R-:W0:Y:S01]  /*0620*/  @!UP0 S2UR UR8, SR_CgaCtaId ;  /* 0x00000000000889c3 */ /* 0x000e220000008800 */
[----:B------:R-:W-:Y:S01]  /*0630*/  @!UP0 UMOV UR5, 0x400 ;  /* 0x0000040000058882 */ /* 0x000fe20000000000 */
[----:B------:R-:W-:-:S04]  /*0640*/  @!UP0 UIADD3 UR6, -UR6, 0x100000, URZ ;  /* 0x0010000006068890 */ /* 0x000fc8000fffe13f */
[----:B------:R-:W-:Y:S02]  /*0650*/  @!UP0 USHF.L.U32 UR7, UR6, 0xb, URZ ;  /* 0x0000000b06078899 */ /* 0x000fe4000800063f */
[----:B------:R-:W-:Y:S01]  /*0660*/  @!UP0 USHF.L.U32 UR6, UR6, 0x1, URZ ;  /* 0x0000000106068899 */ /* 0x000fe2000800063f */
[----:B------:R-:W-:Y:S01]  /*0670*/  @!UP1 UMOV UR10, 0x400 ;  /* 0x00000400000a9882 */ /* 0x000fe20000000000 */
[----:B------:R-:W-:Y:S01]  /*0680*/  VOTEU.ALL UP2, P1 ;  /* 0x00000000003f7886 */ /* 0x000fe20000840000 */
[----:B------:R-:W-:Y:S01]  /*0690*/  VOTEU.ALL UP3, P1 ;  /* 0x00000000003f7886 */ /* 0x000fe20000860000 */
[----:B------:R-:W-:Y:S01]  /*06a0*/  VOTEU.ALL UP4, P1 ;  /* 0x00000000003f7886 */ /* 0x000fe20000880000 */
[----:B------:R-:W1:Y:S01]  /*06b0*/  @!UP1 S2UR UR11, SR_CgaCtaId ;  /* 0x00000000000b99c3 */ /* 0x000e620000008800 */
[----:B------:R-:W-:Y:S01]  /*06c0*/  VOTEU.ALL UP5, P1 ;  /* 0x00000000003f7886 */ /* 0x000fe200008a0000 */
[----:B------:R-:W-:Y:S01]  /*06d0*/  ISETP.NE.AND P1, PT, RZ, UR13, PT ;  /* 0x0000000dff007c0c */ /* 0x000fe2000bf25270 */
[----:B0-----:R-:W-:-:S02]  /*06e0*/  @!UP0 ULEA UR5, UR8, UR5, 0x18 ;  /* 0x0000000508058291 */ /* 0x001fc4000f8ec03f */
[----:B------:R-:W-:-:S04]  /*06f0*/  @!UP1 UIADD3 UR8, -UR9, 0x100000, URZ ;  /* 0x0010000009089890 */ /* 0x000fc8000fffe13f */
[----:B------:R-:W-:Y:S02]  /*0700*/  @!UP1 USHF.L.U32 UR9, UR8, 0xb, URZ ;  /* 0x0000000b08099899 */ /* 0x000fe4000800063f */
[----:B------:R-:W-:Y:S01]  /*0710*/  @!UP1 USHF.L.U32 UR8, UR8, 0x1, URZ ;  /* 0x0000000108089899 */ /* 0x000fe2000800063f */
[----:B------:R-:W-:Y:S01]  /*0720*/  VOTEU.ALL UP0, P0 ;  /* 0x00000000003f7886 */ /* 0x000fe20000000000 */
[----:B-1----:R-:W-:Y:S01]  /*0730*/  @!UP1 ULEA UR10, UR11, UR10, 0x18 ;  /* 0x0000000a0b0a9291 */ /* 0x002fe2000f8ec03f */
[----:B------:R-:W-:Y:S01]  /*0740*/  VOTEU.ALL UP1, P0 ;  /* 0x00000000003f7886 */ /* 0x000fe20000020000 */
[----:B------:R-:W0:Y:S02]  /*0750*/  FENCE.VIEW.ASYNC.S ;  /* 0x00000000000073c6 */ /* 0x000e240000000000 */
[----:B0-----:R-:W0:Y:S02]  /*0760*/  @!UP0 SYNCS.EXCH.64 URZ, [UR5+0x110], UR6 ;  /* 0x00011006053f85b2 */ /* 0x001e240008000100 */
[----:B------:R1:W0:Y:S01]  /*0770*/  @!UP1 SYNCS.EXCH.64 URZ, [UR5+0x118], UR6 ;  /* 0x00011806053f95b2 */ /* 0x0002220008000100 */
[----:B------:R-:W-:Y:S01]  /*0780*/  NOP ;  /* 0x0000000000007918 */ /* 0x000fe20000000000 */
[----:B-1----:R-:W-:-:S02]  /*0790*/  ULDC.64 UR6, c[0x0][0x598] ;  /* 0x0001660000067ab9 */ /* 0x002fc40000000a00 */
[----:B------:R-:W-:Y:S02]  /*07a0*/  ISETP.NE.U32.AND P0, PT, RZ, UR6, PT ;  /* 0x00000006ff007c0c */ /* 0x000fe4000bf05070 */
[----:B------:R1:W0:Y:S02]  /*07b0*/  @!UP2 SYNCS.EXCH.64 URZ, [UR10+0xf0], UR8 ;  /* 0x0000f0080a3fa5b2 */ /* 0x0002240008000100 */
[----:B------:R-:W-:Y:S01]  /*07c0*/  ISETP.NE.AND.EX P0, PT, RZ, UR7, PT, P0 ;  /* 0x00000007ff007c0c */ /* 0x000fe2000bf05300 */
[----:B------:R1:W0:Y:S01]  /*07d0*/  @!UP3 SYNCS.EXCH.64 URZ, [UR10+0xf8], UR8 ;  /* 0x0000f8080a3fb5b2 */ /* 0x0002220008000100 */
[----:B------:R1:W0:Y:S01]  /*07e0*/  @!UP4 SYNCS.EXCH.64 URZ, [UR10+0x100], UR8 ;  /* 0x000100080a3fc5b2 */ /* 0x0002220008000100 */
[----:B------:R1:W0:Y:S01]  /*07f0*/  @!UP5 SYNCS.EXCH.64 URZ, [UR10+0x108], UR8 ;  /* 0x000108080a3fd5b2 */ /* 0x0002220008000100 */
[----:B------:R-:W-:Y:S01]  /*0800*/  NOP ;  /* 0x0000000000007918 */ /* 0x000fe20000000000 */
[----:B0-----:R-:W-:Y:S08]  /*0810*/  BAR.SYNC.DEFER_BLOCKING 0x0 ;  /* 0x0000000000007b1d */ /* 0x001ff00000010000 */
[----:B-1-3--:R-:W-:Y:S05]  /*0820*/  @!P0 BRA `(.L_x_4) ;  /* 0x00000000001c8947 */ /* 0x00afea0003800000 */
[----:B------:R-:W0:Y:S02]  /*0830*/  LDC.64 R2, c[0x0][0x598] ;  /* 0x00016600ff027b82 */ /* 0x000e240000000a00 */
[----:B0-----:R-:W2:Y:S02]  /*0840*/  LDG.E.64 R2, desc[UR50][R2.64] ;  /* 0x0000003202027981 */ /* 0x001ea4000c1e1b00 */
[----:B--2---:R-:W-:-:S04]  /*0850*/  ISETP.NE.U32.AND P0, PT, R2, RZ, PT ;  /* 0x000000ff0200720c */ /* 0x004fc80003f05070 */
[----:B------:R-:W-:-:S13]  /*0860*/  ISETP.NE.AND.EX P0, PT, R3, RZ, PT, P0 ;  /* 0x000000ff0300720c */ /* 0x000fda0003f05300 */
[----:B------:R-:W-:Y:S05]  /*0870*/  @!P0 BRA `(.L_x_4) ;  /* 0x0000000000088947 */ /* 0x000fea0003800000 */
[----:B------:R1:W5:Y:S01]  /*0880*/  LD.E R56, desc[UR50][R2.64] ;  /* 0x0000003202387980 */ /* 0x000362000c101900 */
[----:B------:R-:W-:Y:S05]  /*0890*/  BRA `(.L_x_5) ;  /* 0x0000000000247947 */ /* 0x000fea0003800000 */
.L_x_4:
[----:B------:R-:W-:Y:S02]  /*08a0*/  ULDC.64 UR6, c[0x0][0x588] ;  /* 0x0001620000067ab9 */ /* 0x000fe40000000a00 */
[----:B------:R-:W-:-:S04]  /*08b0*/  ISETP.NE.U32.AND P0, PT, RZ, UR6, PT ;  /* 0x00000006ff007c0c */ /* 0x000fc8000bf05070 */
[----:B------:R-:W-:-:S13]  /*08c0*/  ISETP.NE.AND.EX P0, PT, RZ, UR7, PT, P0 ;  /* 0x00000007ff007c0c */ /* 0x000fda000bf05300 */
[----:B------:R-:W-:Y:S05]  /*08d0*/  @!P0 BRA `(.L_x_6) ;  /* 0x00000000000c8947 */ /* 0x000fea0003800000 */
[----:B------:R-:W0:Y:S02]  /*08e0*/  LDC.64 R56, c[0x0][0x588] ;  /* 0x00016200ff387b82 */ /* 0x000e240000000a00 */
[----:B0-----:R0:W5:Y:S01]  /*08f0*/  LDG.E R56, desc[UR50][R56.64] ;  /* 0x0000003238387981 */ /* 0x001162000c1e1900 */
[----:B------:R-:W-:Y:S05]  /*0900*/  BRA `(.L_x_5) ;  /* 0x0000000000087947 */ /* 0x000fea0003800000 */
.L_x_6:
[----:B------:R-:W-:Y:S02]  /*0910*/  ULDC UR5, c[0x0][0x580] ;  /* 0x0001600000057ab9 */ /* 0x000fe40000000800 */
[----:B------:R-:W-:-:S07]  /*0920*/  IMAD.U32 R56, RZ, RZ, UR5 ;  /* 0x00000005ff387e24 */ /* 0x000fce000f8e00ff */
.L_x_5:
[----:B------:R-:W-:Y:S02]  /*0930*/  ULDC.64 UR6, c[0x0][0x5a0] ;  /* 0x0001680000067ab9 */ /* 0x000fe40000000a00 */
[----:B------:R-:W-:-:S04]  /*0940*/  ISETP.NE.U32.AND P0, PT, RZ, UR6, PT ;  /* 0x00000006ff007c0c */ /* 0x000fc8000bf05070 */
[----:B------:R-:W-:-:S13]  /*0950*/  ISETP.NE.AND.EX P0, PT, RZ, UR7, PT, P0 ;  /* 0x00000007ff007c0c */ /* 0x000fda000bf05300 */
[----:B------:R-:W-:Y:S05]  /*0960*/  @!P0 BRA `(.L_x_7) ;  /* 0x00000000001c8947 */ /* 0x000fea0003800000 */
[----:B-1----:R-:W1:Y:S02]  /*0970*/  LDC.64 R2, c[0x0][0x5a0] ;  /* 0x00016800ff027b82 */ /* 0x002e640000000a00 */
[----:B-1----:R-:W2:Y:S02]  /*0980*/  LDG.E.64 R2, desc[UR50][R2.64] ;  /* 0x0000003202027981 */ /* 0x002ea4000c1e1b00 */
[----:B--2---:R-:W-:-:S04]  /*0990*/  ISETP.NE.U32.AND P0, PT, R2, RZ, PT ;  /* 0x000000ff0200720c */ /* 0x004fc80003f05070 */
[----:B------:R-:W-:-:S13]  /*09a0*/  ISETP.NE.AND.EX P0, PT, R3, RZ, PT, P0 ;  /* 0x000000ff0300720c */ /* 0x000fda0003f05300 */
[----:B------:R-:W-:Y:S05]  /*09b0*/  @!P0 BRA `(.L_x_7) ;  /* 0x0000000000088947 */ /* 0x000fea0003800000 */
[----:B0-----:R2:W5:Y:S01]  /*09c0*/  LD.E R57, desc[UR50][R2.64] ;  /* 0x0000003202397980 */ /* 0x001562000c101900 */
[----:B------:R-:W-:Y:S05]  /*09d0*/  BRA `(.L_x_8) ;  /* 0x0000000000247947 */ /* 0x000fea0003800000 */
.L_x_7:
[----:B------:R-:W-:Y:S02]  /*09e0*/  ULDC.64 UR6, c[0x0][0x590] ;  /* 0x0001640000067ab9 */ /* 0x000fe40000000a00 */
[----:B------:R-:W-:-:S04]  /*09f0*/  ISETP.NE.U32.AND P0, PT, RZ, UR6, PT ;  /* 0x00000006ff007c0c */ /* 0x000fc8000bf05070 */
[----:B------:R-:W-:-:S13]  /*0a00*/  ISETP.NE.AND.EX P0, PT, RZ, UR7, PT, P0 ;  /* 0x00000007ff007c0c */ /* 0x000fda000bf05300 */
[----:B------:R-:W-:Y:S05]  /*0a10*/  @!P0 BRA `(.L_x_9) ;  /* 0x00000000000c8947 */ /* 0x000fea0003800000 */
[----:B-1----:R-:W0:Y:S02]  /*0a20*/  LDC.64 R2, c[0x0][0x590] ;  /* 0x00016400ff027b82 */ /* 0x002e240000000a00 */
[----:B0-----:R0:W5:Y:S01]  /*0a30*/  LDG.E R57, desc[UR50][R2.64] ;  /* 0x0000003202397981 */ /* 0x001162000c1e1900 */
[----:B------:R-:W-:Y:S05]  /*0a40*/  BRA `(.L_x_8) ;  /* 0x0000000000087947 */ /* 0x000fea0003800000 */
.L_x_9:
[----:B------:R-:W-:Y:S02]  /*0a50*/  ULDC UR5, c[0x0][0x584] ;  /* 0x0001610000057ab9 */ /* 0x000fe40000000800 */
[----:B0-----:R-:W-:-:S07]  /*0a60*/  IMAD.U32 R57, RZ, RZ, UR5 ;  /* 0x00000005ff397e24 */ /* 0x001fce000f8e00ff */
.L_x_8:
[----:B012---:R-:W0:Y:S01]  /*0a70*/  LDC R2, c[0x0][0x65c] ;  /* 0x00019700ff027b82 */ /* 0x007e220000000800 */
[----:B------:R-:W1:Y:S01]  /*0a80*/  S2R R13, SR_CTAID.Y ;  /* 0x00000000000d7919 */ /* 0x000e620000002600 */
[----:B------:R-:W-:Y:S01]  /*0a90*/  UISETP.NE.AND UP0, UPT, UR13, 0x2, UPT ;  /* 0x000000020d00788c */ /* 0x000fe2000bf05270 */
[----:B------:R-:W-:Y:S01]  /*0aa0*/  IMAD.MOV.U32 R5, RZ, RZ, RZ ;  /* 0x000000ffff057224 */ /* 0x000fe200078e00ff */
[----:B------:R-:W-:Y:S01]  /*0ab0*/  ULDC UR5, c[0x0][0x28c] ;  /* 0x0000a30000057ab9 */ /* 0x000fe20000000800 */
[----:B------:R-:W2:Y:S01]  /*0ac0*/  S2R R4, SR_CTAID.X ;  /* 0x0000000000047919 */ /* 0x000ea20000002500 */
[----:B------:R-:W-:Y:S01]  /*0ad0*/  UIADD3 UR5, UR5, 0x1f, URZ ;  /* 0x0000001f05057890 */ /* 0x000fe2000fffe03f */
[----:B------:R-:W-:Y:S01]  /*0ae0*/  LOP3.LUT R26, R26, 0xfffffffd, RZ, 0xc0, !PT ;  /* 0xfffffffd1a1a7812 */ /* 0x000fe200078ec0ff */
[----:B------:R-:W-:Y:S01]  /*0af0*/  UMOV UR36, URZ ;  /* 0x0000003f00247c82 */ /* 0x000fe20008000000 */
[----:B------:R-:W-:Y:S01]  /*0b00*/  PLOP3.LUT P0, PT, PT, PT, UP0, 0x80, 0x0 ;  /* 0x000000000000781c */ /* 0x000fe20003f0f008 */
[----:B------:R-:W-:Y:S01]  /*0b10*/  USHF.R.S32.HI UR8, URZ, 0x1f, UR5 ;  /* 0x0000001f3f087899 */ /* 0x000fe20008011405 */
[----:B------:R-:W-:Y:S01]  /*0b20*/  UMOV UR37, URZ ;  /* 0x0000003f00257c82 */ /* 0x000fe20008000000 */
[----:B------:R-:W-:-:S02]  /*0b30*/  ULDC.64 UR10, c[0x0][0x650] ;  /* 0x00019400000a7ab9 */ /* 0x000fc40000000a00 */
[----:B------:R-:W-:-:S04]  /*0b40*/  ULEA.HI UR8, UR8, UR5, URZ, 0x5 ;  /* 0x0000000508087291 */ /* 0x000fc8000f8f283f */
[----:B------:R-:W-:Y:S01]  /*0b50*/  USHF.R.S32.HI UR46, URZ, 0x5, UR8 ;  /* 0x000000053f2e7899 */ /* 0x000fe20008011408 */
[----:B0-----:R-:W-:-:S13]  /*0b60*/  ISETP.NE.AND P2, PT, R2, 0x1, PT ;  /* 0x000000010200780c */ /* 0x001fda0003f45270 */
[----:B------:R-:W2:Y:S01]  /*0b70*/  @P2 LDC R17, c[0x0][0x10] ;  /* 0x00000400ff112b82 */ /* 0x000ea20000000800 */
[----:B-1----:R-:W-:Y:S01]  /*0b80*/  @P2 IMAD.MOV.U32 R6, RZ, RZ, R13 ;  /* 0x000000ffff062224 */ /* 0x002fe200078e000d */
[----:B------:R-:W-:Y:S01]  /*0b90*/  @P2 LOP3.LUT R26, R26, 0x2, RZ, 0xfc, !PT ;  /* 0x000000021a1a2812 */ /* 0x000fe200078efcff */
[----:B------:R-:W-:-:S05]  /*0ba0*/  @P2 IMAD.MOV.U32 R7, RZ, RZ, RZ ;  /* 0x000000ffff072224 */ /* 0x000fca00078e00ff */
[----:B------:R-:W0:Y:S01]  /*0bb0*/  @!P2 LDC R3, c[0x0][0xc] ;  /* 0x00000300ff03ab82 */ /* 0x000e220000000800 */
[----:B------:R-:W-:Y:S01]  /*0bc0*/  ULDC UR6, c[0x0][0xc] ;  /* 0x0000030000067ab9 */ /* 0x000fe20000000800 */
[----:B------:R-:W-:Y:S01]  /*0bd0*/  ULDC UR7, c[0x0][0x10] ;  /* 0x0000040000077ab9 */ /* 0x000fe20000000800 */
[----:B------:R-:W-:Y:S01]  /*0be0*/  ULDC UR5, c[0x0][0x14] ;  /* 0x0000050000057ab9 */ /* 0x000fe20000000800 */
[----:B------:R-:W-:-:S04]  /*0bf0*/  UIMAD.WIDE.U32 UR6, UR6, UR7, URZ ;  /* 0x00000007060672a5 */ /* 0x000fc8000f8e003f */
[----:B------:R-:W-:Y:S02]  /*0c00*/  UIMAD.WIDE.U32 UR52, UR6, UR5, URZ ;  /* 0x00000005063472a5 */ /* 0x000fe4000f8e003f */
[----:B------:R-:W-:-:S04]  /*0c10*/  UIMAD UR45, UR7, UR5, URZ ;  /* 0x00000005072d72a4 */ /* 0x000fc8000f8e023f */
[----:B------:R-:W-:Y:S01]  /*0c20*/  UIADD3 UR45, UR53, UR45, URZ ;  /* 0x0000002d352d7290 */ /* 0x000fe2000fffe03f */
[----:B--2---:R-:W-:-:S04]  /*0c30*/  @P2 IMAD.WIDE.U32 R16, R4, R17, R6 ;  /* 0x0000001104102225 */ /* 0x004fc800078e0006 */
[----:B0-----:R-:W-:-:S04]  /*0c40*/  @!P2 IMAD.WIDE.U32 R6, R3, R13, R4 ;  /* 0x0000000d0306a225 */ /* 0x001fc800078e0004 */
[----:B------:R-:W-:Y:S02]  /*0c50*/  @P2 IMAD.MOV.U32 R3, RZ, RZ, RZ ;  /* 0x000000ffff032224 */ /* 0x000fe400078e00ff */
[----:B------:R-:W-:Y:S02]  /*0c60*/  @!P2 IMAD.MOV.U32 R16, RZ, RZ, R6 ;  /* 0x000000ffff10a224 */ /* 0x000fe400078e0006 */
[----:B------:R-:W-:Y:S02]  /*0c70*/  @P2 IMAD.IADD R17, R17, 0x1, R3 ;  /* 0x0000000111112824 */ /* 0x000fe400078e0203 */
[----:B------:R-:W-:Y:S01]  /*0c80*/  @!P2 IMAD.MOV.U32 R17, RZ, RZ, R7 ;  /* 0x000000ffff11a224 */ /* 0x000fe200078e0007 */
[----:B------:R-:W-:Y:S06]  /*0c90*/  @P0 BRA `(.L_x_10) ;  /* 0x0000000000240947 */ /* 0x000fec0003800000 */
[----:B------:R-:W-:Y:S01]  /*0ca0*/  USHF.R.U32.HI UR6, URZ, 0x1, UR46 ;  /* 0x000000013f067899 */ /* 0x000fe2000801162e */
[----:B------:R-:W-:Y:S01]  /*0cb0*/  IADD3 R16, P0, R16, UR52, RZ ;  /* 0x0000003410107c10 */ /* 0x000fe2000ff1e0ff */
[----:B------:R-:W-:Y:S02]  /*0cc0*/  UISETP.GE.U32.AND UP0, UPT, UR46, 0xe, UPT ;  /* 0x0000000e2e00788c */ /* 0x000fe4000bf06070 */
[----:B------:R-:W-:Y:S01]  /*0cd0*/  UIMAD.WIDE.U32 UR6, UR6, -0x6db6db6d, URZ ;  /* 0x92492493060678a5 */ /* 0x000fe2000f8e003f */
[----:B------:R-:W-:Y:S01]  /*0ce0*/  IADD3.X R17, R17, UR45, RZ, P0, !PT ;  /* 0x0000002d11117c10 */ /* 0x000fe200087fe4ff */
[----:B------:R-:W-:Y:S02]  /*0cf0*/  UMOV UR37, URZ ;  /* 0x0000003f00257c82 */ /* 0x000fe40008000000 */
[----:B------:R-:W-:-:S04]  /*0d00*/  USHF.R.U32.HI UR6, URZ, 0x2, UR7 ;  /* 0x000000023f067899 */ /* 0x000fc80008011607 */
[----:B------:R-:W-:Y:S02]  /*0d10*/  UIMAD UR36, UR6, -0xe, UR46 ;  /* 0xfffffff2062478a4 */ /* 0x000fe4000f8e022e */
[----:B------:R-:W-:-:S12]  /*0d20*/  @UP0 ULOP3.LUT UR37, UR6, 0x1, URZ, 0xc0, !UPT ;  /* 0x0000000106250892 */ /* 0x000fd8000f8ec03f */
.L_x_10:
[----:B------:R-:W-:Y:S01]  /*0d30*/  ISETP.GE.U32.AND P0, PT, R16, UR10, PT ;  /* 0x0000000a10007c0c */ /* 0x000fe2000bf06070 */
[----:B------:R-:W-:Y:S01]  /*0d40*/  IMAD.MOV.U32 R22, RZ, RZ, -0x1 ;  /* 0xffffffffff167424 */ /* 0x000fe200078e00ff */
[----:B------:R-:W-:Y:S01]  /*0d50*/  PRMT R3, RZ, 0x7610, R3 ;  /* 0x00007610ff037816 */ /* 0x000fe20000000003 */
[----:B------:R-:W-:Y:S01]  /*0d60*/  IMAD.MOV.U32 R18, RZ, RZ, -0x1 ;  /* 0xffffffffff127424 */ /* 0x000fe200078e00ff */
[----:B------:R-:W-:Y:S01]  /*0d70*/  ISETP.GE.U32.AND.EX P0, PT, R17, UR11, PT, P0 ;  /* 0x0000000b11007c0c */ /* 0x000fe2000bf06100 */
[----:B------:R-:W-:-:S12]  /*0d80*/  IMAD.MOV.U32 R19, RZ, RZ, -0x1 ;  /* 0xffffffffff137424 */ /* 0x000fd800078e00ff */
[----:B------:R-:W-:Y:S05]  /*0d90*/  @P0 BRA `(.L_x_11) ;  /* 0x0000000400580947 */ /* 0x000fea0003800000 */
[----:B------:R-:W0:Y:S01]  /*0da0*/  LDC.64 R18, c[0x0][0x628] ;  /* 0x00018a00ff127b82 */ /* 0x000e220000000a00 */
[----:B------:R-:W-:Y:S02]  /*0db0*/  IMAD.MOV.U32 R6, RZ, RZ, R16 ;  /* 0x000000ffff067224 */ /* 0x000fe400078e0010 */
[----:B------:R-:W-:-:S05]  /*0dc0*/  IMAD.MOV.U32 R7, RZ, RZ, R17 ;  /* 0x000000ffff077224 */ /* 0x000fca00078e0011 */
[----:B------:R-:W1:Y:S08]  /*0dd0*/  LDC R14, c[0x0][0x630] ;  /* 0x00018c00ff0e7b82 */ /* 0x000e700000000800 */
[----:B------:R-:W2:Y:S01]  /*0de0*/  LDC.64 R20, c[0x0][0x620] ;  /* 0x00018800ff147b82 */ /* 0x000ea20000000a00 */
[----:B0-----:R-:W-:-:S04]  /*0df0*/  ISETP.NE.U32.AND P0, PT, R18, RZ, PT ;  /* 0x000000ff1200720c */ /* 0x001fc80003f05070 */
[----:B------:R-:W-:-:S13]  /*0e00*/  ISETP.NE.AND.EX P0, PT, R19, RZ, PT, P0 ;  /* 0x000000ff1300720c */ /* 0x000fda0003f05300 */
[----:B-12---:R-:W-:Y:S05]  /*0e10*/  @!P0 BRA `(.L_x_12) ;  /* 0x0000000000288947 */ /* 0x006fea0003800000 */
[----:B------:R-:W0:Y:S02]  /*0e20*/  LDC R3, c[0x0][0x634] ;  /* 0x00018d00ff037b82 */ /* 0x000e240000000800 */
[----:B0-----:R-:W-:-:S05]  /*0e30*/  IADD3 R3, P0, R16, R3, RZ ;  /* 0x0000000310037210 */ /* 0x001fca0007f1e0ff */
[----:B------:R-:W-:-:S04]  /*0e40*/  IMAD.X R15, RZ, RZ, R17, P0 ;  /* 0x000000ffff0f7224 */ /* 0x000fc800000e0611 */
[----:B------:R-:W-:-:S04]  /*0e50*/  IMAD.WIDE.U32 R6, R15, R18, RZ ;  /* 0x000000120f067225 */ /* 0x000fc800078e00ff */
[----:B------:R-:W-:-:S04]  /*0e60*/  IMAD.WIDE.U32 R8, P0, R3, R19, R6 ;  /* 0x0000001303087225 */ /* 0x000fc80007800006 */
[----:B------:R-:W-:-:S04]  /*0e70*/  IMAD.WIDE.U32 R6, R3, R18, RZ ;  /* 0x0000001203067225 */ /* 0x000fc800078e00ff */
[----:B------:R-:W-:Y:S01]  /*0e80*/  IMAD.X R11, RZ, RZ, RZ, P0 ;  /* 0x000000ffff0b7224 */ /* 0x000fe200000e06ff */
[----:B------:R-:W-:Y:S01]  /*0e90*/  IADD3 RZ, P0, R7, R8, RZ ;  /* 0x0000000807ff7210 */ /* 0x000fe20007f1e0ff */
[----:B------:R-:W-:-:S04]  /*0ea0*/  IMAD.MOV.U32 R10, RZ, RZ, R9 ;  /* 0x000000ffff0a7224 */ /* 0x000fc800078e0009 */
[----:B------:R-:W-:-:S08]  /*0eb0*/  IMAD.WIDE.U32.X R6, R15, R19, R10, P0 ;  /* 0x000000130f067225 */ /* 0x000fd000000e040a */
.L_x_12:
[-CC-:B------:R-:W-:Y:S01]  /*0ec0*/  SHF.R.U64 R29, R6, R14.reuse, R7.reuse ;  /* 0x0000000e061d7219 */ /* 0x180fe20000001207 */
[----:B------:R-:W0:Y:S01]  /*0ed0*/  LDC R10, c[0x0][0x618] ;  /* 0x00018600ff0a7b82 */ /* 0x000e220000000800 */
[----:B------:R-:W-:Y:S01]  /*0ee0*/  SHF.R.U32.HI R5, RZ, R14, R7 ;  /* 0x0000000eff057219 */ /* 0x000fe20000011607 */
[----:B------:R-:W-:Y:S01]  /*0ef0*/  ULDC UR5, c[0x0][0x150] ;  /* 0x0000540000057ab9 */ /* 0x000fe20000000800 */
[----:B------:R-:W-:Y:S02]  /*0f00*/  IADD3 R9, P0, RZ, -R29, RZ ;  /* 0x8000001dff097210 */ /* 0x000fe40007f1e0ff */
[----:B------:R-:W-:-:S03]  /*0f10*/  I2FP.F32.U32 R3, R4 ;  /* 0x0000000400037245 */ /* 0x000fc60000201000 */
[----:B------:R-:W1:Y:S01]  /*0f20*/  LDC.64 R24, c[0x0][0x640] ;  /* 0x00019000ff187b82 */ /* 0x000e620000000a00 */
[----:B------:R-:W-:Y:S02]  /*0f30*/  IMAD.X R11, RZ, RZ, ~R5, P0 ;  /* 0x000000ffff0b7224 */ /* 0x000fe400000e0e05 */
[----:B------:R-:W-:Y:S01]  /*0f40*/  FMUL R3, R3, UR5 ;  /* 0x0000000503037c20 */ /* 0x000fe20008400000 */
[----:B------:R-:W-:Y:S01]  /*0f50*/  IMAD.WIDE.U32 R6, R9, R20, R16 ;  /* 0x0000001409067225 */ /* 0x000fe200078e0010 */
[----:B------:R-:W-:-:S03]  /*0f60*/  ULDC UR5, c[0x0][0x154] ;  /* 0x0000550000057ab9 */ /* 0x000fc60000000800 */
[----:B------:R-:W-:Y:S01]  /*0f70*/  IMAD R8, R11, R20, RZ ;  /* 0x000000140b087224 */ /* 0x000fe200078e02ff */
[----:B------:R-:W2:Y:S01]  /*0f80*/  LDC R5, c[0x0][0x144] ;  /* 0x00005100ff057b82 */ /* 0x000ea20000000800 */
[----:B------:R-:W3:Y:S02]  /*0f90*/  F2I.U32.TRUNC.NTZ R3, R3 ;  /* 0x0000000300037305 */ /* 0x000ee4000020f000 */
[----:B------:R-:W-:-:S04]  /*0fa0*/  IMAD R9, R9, R21, R8 ;  /* 0x0000001509097224 */ /* 0x000fc800078e0208 */
[----:B------:R-:W-:Y:S01]  /*0fb0*/  IMAD.IADD R7, R7, 0x1, R9 ;  /* 0x0000000107077824 */ /* 0x000fe200078e0209 */
[----:B------:R-:W4:Y:S01]  /*0fc0*/  LDC R14, c[0x0][0x608] ;  /* 0x00018200ff0e7b82 */ /* 0x000f220000000800 */
[----:B------:R-:W-:-:S03]  /*0fd0*/  IMAD.MOV.U32 R9, RZ, RZ, -0x1 ;  /* 0xffffffffff097424 */ /* 0x000fc600078e00ff */
[-C--:B0-----:R-:W-:Y:S02]  /*0fe0*/  SHF.R.U64 R20, R6, R10.reuse, R7 ;  /* 0x0000000a06147219 */ /* 0x081fe40000001207 */
[----:B------:R-:W-:Y:S02]  /*0ff0*/  I2FP.F32.U32 R6, R13 ;  /* 0x0000000d00067245 */ /* 0x000fe40000201000 */
[----:B------:R-:W0:Y:S01]  /*1000*/  LDC R22, c[0x0][0x658] ;  /* 0x00019600ff167b82 */ /* 0x000e220000000800 */
[----:B-1----:R-:W-:Y:S01]  /*1010*/  ISETP.NE.U32.AND P0, PT, R24, RZ, PT ;  /* 0x000000ff1800720c */ /* 0x002fe20003f05070 */
[----:B---3--:R-:W-:Y:S01]  /*1020*/  IMAD.MOV R8, RZ, RZ, -R3 ;  /* 0x000000ffff087224 */ /* 0x008fe200078e0a03 */
[----:B------:R-:W-:Y:S01]  /*1030*/  SHF.R.U32.HI R7, RZ, R10, R7 ;  /* 0x0000000aff077219 */ /* 0x000fe20000011607 */
[----:B------:R-:W-:Y:S01]  /*1040*/  FMUL R6, R6, UR5 ;  /* 0x0000000506067c20 */ /* 0x000fe20008400000 */
[----:B------:R-:W-:-:S03]  /*1050*/  ISETP.NE.AND.EX P0, PT, R25, RZ, PT, P0 ;  /* 0x000000ff1900720c */ /* 0x000fc60003f05300 */
[----:B------:R-:W1:Y:S01]  /*1060*/  LDC R18, c[0x0][0x148] ;  /* 0x00005200ff127b82 */ /* 0x000e620000000800 */
[----:B--2---:R-:W-:-:S07]  /*1070*/  IMAD R3, R5, R8, R4 ;  /* 0x0000000805037224 */ /* 0x004fce00078e0204 */
[----:B------:R-:W2:Y:S01]  /*1080*/  LDC R19, c[0x0][0x600] ;  /* 0x00018000ff137b82 */ /* 0x000ea20000000800 */
[-CC-:B----4-:R-:W-:Y:S02]  /*1090*/  SHF.R.U64 R30, R20, R14.reuse, R7.reuse ;  /* 0x0000000e141e7219 */ /* 0x190fe40000001207 */
[----:B------:R-:W-:Y:S01]  /*10a0*/  SHF.R.U32.HI R5, RZ, R14, R7 ;  /* 0x0000000eff057219 */ /* 0x000fe20000011607 */
[----:B------:R-:W-:Y:S01]  /*10b0*/  IMAD.MOV.U32 R7, RZ, RZ, 0x1 ;  /* 0x00000001ff077424 */ /* 0x000fe200078e00ff */
[----:B------:R3:W4:Y:S03]  /*10c0*/  F2I.U32.TRUNC.NTZ R14, R6 ;  /* 0x00000006000e7305 */ /* 0x000726000020f000 */
[----:B------:R-:W1:Y:S01]  /*10d0*/  LDC R21, c[0x0][0x648] ;  /* 0x00019200ff157b82 */ /* 0x000e620000000800 */
[-C--:B0-----:R-:W-:Y:S02]  /*10e0*/  SHF.L.U32 R4, R9, R22.reuse, RZ ;  /* 0x0000001609047219 */ /* 0x081fe400000006ff */
[----:B------:R-:W-:-:S02]  /*10f0*/  SHF.R.U64 R32, R30, R22, R5 ;  /* 0x000000161e207219 */ /* 0x000fc40000001205 */
[----:B------:R-:W-:Y:S02]  /*1100*/  LOP3.LUT R11, RZ, R4, RZ, 0x33, !PT ;  /* 0x00000004ff0b7212 */ /* 0x000fe400078e33ff */
[-C--:B------:R-:W-:Y:S01]  /*1110*/  SHF.R.U32.HI R5, RZ, R22.reuse, R5 ;  /* 0x00000016ff057219 */ /* 0x080fe20000011605 */
[----:B------:R-:W0:Y:S01]  /*1120*/  LDC R27, c[0x0][0x638] ;  /* 0x00018e00ff1b7b82 */ /* 0x000e220000000800 */
[----:B------:R-:W-:Y:S01]  /*1130*/  SHF.L.U32 R10, R7, R22, RZ ;  /* 0x00000016070a7219 */ /* 0x000fe200000006ff */
[----:B------:R-:W-:-:S06]  /*1140*/  IMAD.MOV.U32 R4, RZ, RZ, R32 ;  /* 0x000000ffff047224 */ /* 0x000fcc00078e0020 */
[----:B------:R-:W0:Y:S01]  /*1150*/  LDC R28, c[0x0][0x610] ;  /* 0x00018400ff1c7b82 */ /* 0x000e220000000800 */
[----:B---34-:R-:W-:Y:S05]  /*1160*/  @!P0 BRA `(.L_x_13) ;  /* 0x0000000000288947 */ /* 0x018fea0003800000 */
[----:B------:R-:W3:Y:S02]  /*1170*/  LDC R9, c[0x0][0x64c] ;  /* 0x00019300ff097b82 */ /* 0x000ee40000000800 */
[----:B---3--:R-:W-:-:S05]  /*1180*/  IADD3 R9, P0, R32, R9, RZ ;  /* 0x0000000920097210 */ /* 0x008fca0007f1e0ff */
        /* <DEDUP_REMOVED lines=8> */
.L_x_13:
[----:B-1----:R-:W-:Y:S01]  /*1210*/  SHF.R.U64 R4, R4, R21, R5 ;  /* 0x0000001504047219 */ /* 0x002fe20000001205 */
[----:B--2---:R-:W-:Y:S01]  /*1220*/  VIADD R5, R19, 0xffffffff ;  /* 0xffffffff13057836 */ /* 0x004fe20000000000 */
[----:B------:R-:W-:Y:S01]  /*1230*/  LOP3.LUT R11, R30, R11, RZ, 0xc0, !PT ;  /* 0x0000000b1e0b7212 */ /* 0x000fe200078ec0ff */
[----:B------:R-:W-:Y:S02]  /*1240*/  IMAD.MOV R14, RZ, RZ, -R14 ;  /* 0x000000ffff0e7224 */ /* 0x000fe400078e0a0e */
[----:B------:R-:W-:Y:S01]  /*1250*/  IMAD.MOV R6, RZ, RZ, -R4 ;  /* 0x000000ffff067224 */ /* 0x000fe200078e0a04 */
[----:B------:R-:W-:Y:S01]  /*1260*/  LOP3.LUT R5, R20, R5, RZ, 0xc0, !PT ;  /* 0x0000000514057212 */ /* 0x000fe200078ec0ff */
[----:B------:R-:W-:Y:S02]  /*1270*/  IMAD R10, R10, R4, R11 ;  /* 0x000000040a0a7224 */ /* 0x000fe400078e020b */
[----:B------:R-:W-:Y:S02]  /*1280*/  @P2 IMAD R3, R18, R14, R13 ;  /* 0x0000000e12032224 */ /* 0x000fe400078e020d */
[----:B0-----:R-:W-:-:S02]  /*1290*/  IMAD R4, R6, R27, R32 ;  /* 0x0000001b06047224 */ /* 0x001fc400078e0220 */
[----:B------:R-:W-:Y:S02]  /*12a0*/  IMAD R22, R10, R28, R3 ;  /* 0x0000001c0a167224 */ /* 0x000fe400078e0203 */
[----:B------:R-:W-:Y:S02]  /*12b0*/  IMAD R5, R4, R19, R5 ;  /* 0x0000001304057224 */ /* 0x000fe400078e0205 */
[----:B------:R-:W-:Y:S02]  /*12c0*/  IMAD.MOV.U32 R3, RZ, RZ, 0x1 ;  /* 0x00000001ff037424 */ /* 0x000fe400078e00ff */
[----:B------:R-:W-:Y:S01]  /*12d0*/  IMAD.MOV.U32 R19, RZ, RZ, R29 ;  /* 0x000000ffff137224 */ /* 0x000fe200078e001d */
[----:B------:R-:W-:Y:S02]  /*12e0*/  SEL R18, R5, R22, !P2 ;  /* 0x0000001605127207 */ /* 0x000fe40005000000 */
[----:B------:R-:W-:-:S07]  /*12f0*/  SEL R22, R22, R5, !P2 ;  /* 0x0000000516167207 */ /* 0x000fce0005000000 */
.L_x_11:
[----:B------:R-:W-:Y:S05]  /*1300*/  @!P1 BRA `(.L_x_14) ;  /* 0x0000003800dc9947 */ /* 0x000fea0003800000 */
[----:B------:R-:W-:-:S06]  /*1310*/  UISETP.GT.U32.AND UP0, UPT, UR12, 0x1, UPT ;  /* 0x000000010c00788c */ /* 0x000fcc000bf04070 */
[----:B------:R-:W-:-:S13]  /*1320*/  PLOP3.LUT P0, PT, PT, PT, UP0, 0x80, 0x0 ;  /* 0x000000000000781c */ /* 0x000fda0003f0f008 */
[----:B------:R-:W-:Y:S05]  /*1330*/  @P0 EXIT ;  /* 0x000000000000094d */ /* 0x000fea0003800000 */
.L_x_15:
[----:B------:R-:W-:-:S08]  /*1340*/  NOP ;  /* 0x0000000000007918 */ /* 0x000fd00000000000 */
[----:B------:R-:W0:Y:S02]  /*1350*/  USETMAXREG.TRY_ALLOC.CTAPOOL UP0, 0xe8 ;  /* 0x000000e8000079c8 */ /* 0x000e240008000600 */
[----:B0-----:R-:W-:-:S13]  /*1360*/  PLOP3.LUT P0, PT, PT, PT, UP0, 0x80, 0x0 ;  /* 0x000000000000781c */ /* 0x001fda0003f0f008 */
[----:B------:R-:W-:Y:S05]  /*1370*/  @!P0 BRA `(.L_x_15) ;  /* 0xfffffffc00f08947 */ /* 0x000fea000383ffff */
[----:B------:R-:W-:-:S13]  /*1380*/  LOP3.LUT P0, RZ, R3, 0xff, RZ, 0xc0, !PT ;  /* 0x000000ff03ff7812 */ /* 0x000fda000780c0ff */
[----:B------:R-:W-:Y:S05]  /*1390*/  @!P0 EXIT ;  /* 0x000000000000894d */ /* 0x000fea0003800000 */
[----:B------:R-:W-:Y:S01]  /*13a0*/  SHF.R.S32.HI R0, RZ, 0x1f, R23 ;  /* 0x0000001fff007819 */ /* 0x000fe20000011417 */
[----:B------:R-:W-:Y:S01]  /*13b0*/  VIADD R12, R12, 0xffffffff ;  /* 0xffffffff0c0c7836 */ /* 0x000fe20000000000 */
[----:B------:R-:W0:Y:S01]  /*13c0*/  S2UR UR4, SR_CgaCtaId ;  /* 0x00000000000479c3 */ /* 0x000e220000008800 */
[----:B------:R-:W-:Y:S01]  /*13d0*/  UMOV UR39, 0x400 ;  /* 0x0000040000277882 */ /* 0x000fe20000000000 */
[----:B------:R-:W-:Y:S01]  /*13e0*/  LEA.HI R3, R0, R23, RZ, 0x2 ;  /* 0x0000001700037211 */ /* 0x000fe200078f10ff */
[----:B------:R-:W-:Y:S01]  /*13f0*/  ULOP3.LUT UR38, UR49, 0x1, URZ, 0xfc, !UPT ;  /* 0x0000000131267892 */ /* 0x000fe2000f8efc3f */
[----:B------:R-:W-:Y:S01]  /*1400*/  R2UR UR40, R12 ;  /* 0x000000000c2872ca */ /* 0x000fe200000e0000 */
[----:B------:R-:W-:Y:S01]  /*1410*/  UIADD3 UR41, UR46, -0x1, URZ ;  /* 0xffffffff2e297890 */ /* 0x000fe2000fffe03f */
[--C-:B------:R-:W-:Y:S01]  /*1420*/  SHF.R.S32.HI R58, RZ, 0x2, R3.reuse ;  /* 0x00000002ff3a7819 */ /* 0x100fe20000011403 */
[----:B------:R-:W-:Y:S01]  /*1430*/  USHF.L.U32 UR43, UR46, 0x1, URZ ;  /* 0x000000012e2b7899 */ /* 0x000fe2000800063f */
[----:B------:R-:W-:-:S02]  /*1440*/  SHF.R.S32.HI R5, RZ, 0x1f, R3 ;  /* 0x0000001fff057819 */ /* 0x000fc40000011403 */
[----:B------:R-:W-:Y:S02]  /*1450*/  LOP3.LUT R60, R3, 0xfffffffc, RZ, 0xc0, !PT ;  /* 0xfffffffc033c7812 */ /* 0x000fe400078ec0ff */
[----:B------:R-:W-:Y:S02]  /*1460*/  LEA.HI R5, R5, R58, RZ, 0x3 ;  /* 0x0000003a05057211 */ /* 0x000fe400078f18ff */
[----:B------:R-:W-:Y:S01]  /*1470*/  LEA.HI R0, R0, R23, RZ, 0x5 ;  /* 0x0000001700007211 */ /* 0x000fe200078f28ff */
[----:B------:R-:W-:Y:S01]  /*1480*/  IMAD.IADD R60, R23, 0x1, -R60 ;  /* 0x00000001173c7824 */ /* 0x000fe200078e0a3c */
[----:B------:R-:W-:Y:S01]  /*1490*/  LOP3.LUT R5, R5, 0xfffffff8, RZ, 0xc0, !PT ;  /* 0xfffffff805057812 */ /* 0x000fe200078ec0ff */
[----:B------:R-:W-:Y:S01]  /*14a0*/  USHF.L.U32 UR40, UR40, 0x3, URZ ;  /* 0x0000000328287899 */ /* 0x000fe2000800063f */
[----:B------:R-:W-:Y:S02]  /*14b0*/  SHF.R.S32.HI R7, RZ, 0x5, R0 ;  /* 0x00000005ff077819 */ /* 0x000fe40000011400 */
[----:B------:R-:W-:Y:S01]  /*14c0*/  ISETP.NE.AND P0, PT, R12, RZ, PT ;  /* 0x000000ff0c00720c */ /* 0x000fe20003f05270 */
[----:B------:R-:W-:-:S02]  /*14d0*/  IMAD.IADD R58, R58, 0x1, -R5 ;  /* 0x000000013a3a7824 */ /* 0x000fc400078e0a05 */
[----:B------:R-:W-:Y:S01]  /*14e0*/  IMAD.U32 R62, RZ, RZ, UR40 ;  /* 0x00000028ff3e7e24 */ /* 0x000fe2000f8e00ff */
[----:B0-----:R-:W-:Y:S01]  /*14f0*/  ULEA UR39, UR4, UR39, 0x18 ;  /* 0x0000002704277291 */ /* 0x001fe2000f8ec03f */
[C---:B------:R-:W-:Y:S01]  /*1500*/  IMAD R0, R7.reuse, 0x40, R60 ;  /* 0x0000004007007824 */ /* 0x040fe200078e023c */
[--C-:B------:R-:W-:Y:S01]  /*1510*/  SHF.R.S32.HI R3, RZ, 0x1f, R58.reuse ;  /* 0x0000001fff037819 */ /* 0x100fe2000001143a */
[--C-:B------:R-:W-:Y:S01]  /*1520*/  IMAD R64, R7, -0x10, -R58.reuse ;  /* 0xfffffff007407824 */ /* 0x100fe200078e0a3a */
[----:B------:R-:W-:Y:S01]  /*1530*/  SHF.R.S32.HI R59, RZ, 0x1f, R58 ;  /* 0x0000001fff3b7819 */ /* 0x000fe2000001143a */
[----:B------:R-:W-:Y:S01]  /*1540*/  ULDC UR4, c[0x0][0x284] ;  /* 0x0000a10000047ab9 */ /* 0x000fe20000000800 */
[----:B------:R-:W-:Y:S01]  /*1550*/  LEA.HI R3, R3, R58, RZ, 0x2 ;  /* 0x0000003a03037211 */ /* 0x000fe200078f10ff */
[----:B------:R-:W-:Y:S01]  /*1560*/  UIADD3 UR42, UR39, 0xf0, URZ ;  /* 0x000000f0272a7890 */ /* 0x000fe2000fffe03f */
[----:B------:R-:W-:Y:S01]  /*1570*/  LOP3.LUT R63, R62, 0x8, RZ, 0xc0, !PT ;  /* 0x000000083e3f7812 */ /* 0x000fe200078ec0ff */
[----:B------:R-:W-:Y:S01]  /*1580*/  VIADD R64, R64, UR4 ;  /* 0x0000000440407c36 */ /* 0x000fe20008000000 */
[C---:B------:R-:W-:Y:S01]  /*1590*/  LOP3.LUT R5, R3.reuse, 0xfffffffc, RZ, 0xc0, !PT ;  /* 0xfffffffc03057812 */ /* 0x040fe200078ec0ff */
[----:B------:R-:W-:Y:S01]  /*15a0*/  UIADD3 UR44, UR40, UR42, URZ ;  /* 0x0000002a282c7290 */ /* 0x000fe2000fffe03f */
[----:B------:R-:W-:-:S02]  /*15b0*/  LOP3.LUT R61, R3, 0x4, RZ, 0xc0, !PT ;  /* 0x00000004033d7812 */ /* 0x000fc400078ec0ff */
[----:B------:R-:W-:Y:S01]  /*15c0*/  LOP3.LUT P1, RZ, R3, 0x4, RZ, 0xc0, !PT ;  /* 0x0000000403ff7812 */ /* 0x000fe2000782c0ff */
[----:B------:R-:W-:Y:S01]  /*15d0*/  IMAD.IADD R5, R58, 0x1, -R5 ;  /* 0x000000013a057824 */ /* 0x000fe200078e0a05 */
[----:B------:R-:W-:Y:S01]  /*15e0*/  SEL R65, RZ, 0x1, P0 ;  /* 0x00000001ff417807 */ /* 0x000fe20000000000 */
[----:B------:R-:W-:Y:S01]  /*15f0*/  IMAD.WIDE R58, R7, 0x10, R58 ;  /* 0x00000010073a7825 */ /* 0x000fe200078e023a */
[----:B------:R-:W-:Y:S02]  /*1600*/  P2R R70, PR, RZ, 0x2 ;  /* 0x00000002ff467803 */ /* 0x000fe40000000000 */
[----:B------:R-:W-:Y:S01]  /*1610*/  LOP3.LUT R62, R62, 0x8, RZ, 0xc, !PT ;  /* 0x000000083e3e7812 */ /* 0x000fe200078e0cff */
[----:B------:R-:W-:Y:S01]  /*1620*/  IMAD.U32 R0, R0, 0x8, R5 ;  /* 0x0000000800007824 */ /* 0x000fe200078e0005 */
[----:B------:R-:W-:-:S03]  /*1630*/  LOP3.LUT R63, R63, 0x18, RZ, 0x3c, !PT ;  /* 0x000000183f3f7812 */ /* 0x000fc600078e3cff */
[----:B------:R-:W-:-:S07]  /*1640*/  IMAD.IADD R61, R61, 0x1, R0 ;  /* 0x000000013d3d7824 */ /* 0x000fce00078e0200 */
.L_x_110:
[----:B------:R-:W-:Y:S01]  /*1650*/  SHF.L.U32 R0, R65, 0x1f, RZ ;  /* 0x0000001f41007819 */ /* 0x000fe200000006ff */
[----:B------:R-:W-:-:S04]  /*1660*/  IMAD.U32 R67, RZ, RZ, UR42 ;  /* 0x0000002aff437e24 */ /* 0x000fc8000f8e00ff */
[----:B------:R-:W0:Y:S02]  /*1670*/  SYNCS.PHASECHK.TRANS64.TRYWAIT P0, [R67+UR40], R0 ;  /* 0x00000000430075a7 */ /* 0x000e240008000168 */
[----:B01234-:R-:W-:Y:S05]  /*1680*/  @!P0 BRA `(.L_x_16) ;  /* 0x0000005000988947 */ /* 0x01ffea0003800000 */
.L_x_144:
[----:B------:R-:W-:-:S04]  /*1690*/  UIADD3 UR4, UR39, 0x800, URZ ;  /* 0x0000080027047890 */ /* 0x000fc8000fffe03f */
[----:B------:R-:W-:-:S06]  /*16a0*/  ULOP3.LUT UP0, URZ, UR4, 0x9f, URZ, 0xc0, !UPT ;  /* 0x0000009f043f7892 */ /* 0x000fcc000f80c03f */
[----:B------:R-:W-:-:S13]  /*16b0*/  PLOP3.LUT P0, PT, PT, PT, UP0, 0x80, 0x0 ;  /* 0x000000000000781c */ /* 0x000fda0003f0f008 */
[----:B------:R-:W-:Y:S05]  /*16c0*/  @!P0 BRA `(.L_x_17) ;  /* 0x0000000000408947 */ /* 0x000fea0003800000 */
[----:B0-----:R-:W-:Y:S01]  /*16d0*/  MOV R0, 0x0 ;  /* 0x0000000000007802 */ /* 0x001fe20000000f00 */
[----:B------:R-:W-:Y:S01]  /*16e0*/  ULDC.64 UR4, c[0x4][0x70] ;  /* 0x01001c0000047ab9 */ /* 0x000fe20000000a00 */
[----:B------:R-:W-:Y:S01]  /*16f0*/  ULDC.64 UR6, c[0x4][0x8] ;  /* 0x0100020000067ab9 */ /* 0x000fe20000000a00 */
[----:B------:R-:W-:Y:S01]  /*1700*/  IMAD.U32 R4, RZ, RZ, UR4 ;  /* 0x00000004ff047e24 */ /* 0x000fe2000f8e00ff */
[----:B------:R0:W1:Y:S01]  /*1710*/  LDC.64 R14, c[0x4][R0] ;  /* 0x01000000000e7b82 */ /* 0x0000620000000a00 */
[----:B------:R-:W-:Y:S01]  /*1720*/  IMAD.U32 R5, RZ, RZ, UR5 ;  /* 0x00000005ff057e24 */ /* 0x000fe2000f8e00ff */
[----:B------:R-:W-:Y:S01]  /*1730*/  ULDC.64 UR4, c[0x4][0x78] ;  /* 0x01001e0000047ab9 */ /* 0x000fe20000000a00 */
[----:B------:R-:W-:Y:S02]  /*1740*/  IMAD.U32 R10, RZ, RZ, UR6 ;  /* 0x00000006ff0a7e24 */ /* 0x000fe4000f8e00ff */
[----:B------:R-:W-:Y:S02]  /*1750*/  IMAD.U32 R6, RZ, RZ, UR4 ;  /* 0x00000004ff067e24 */ /* 0x000fe4000f8e00ff */
[----:B------:R-:W-:-:S02]  /*1760*/  IMAD.U32 R7, RZ, RZ, UR5 ;  /* 0x00000005ff077e24 */ /* 0x000fc4000f8e00ff */
[----:B------:R-:W-:Y:S02]  /*1770*/  IMAD.U32 R11, RZ, RZ, UR7 ;  /* 0x00000007ff0b7e24 */ /* 0x000fe4000f8e00ff */
[----:B------:R-:W-:Y:S02]  /*1780*/  IMAD.MOV.U32 R8, RZ, RZ, 0x70 ;  /* 0x00000070ff087424 */ /* 0x000fe400078e00ff */
[----:B------:R-:W-:Y:S02]  /*1790*/  IMAD.MOV.U32 R12, RZ, RZ, 0x1 ;  /* 0x00000001ff0c7424 */ /* 0x000fe400078e00ff */
[----:B0-----:R-:W-:-:S07]  /*17a0*/  IMAD.MOV.U32 R13, RZ, RZ, RZ ;  /* 0x000000ffff0d7224 */ /* 0x001fce00078e00ff */
[----:B------:R-:W-:-:S07]  /*17b0*/  LEPC R20, `(.L_x_17) ;  /* 0x000000001014794e */ /* 0x000fce0000000000 */
[----:B-1---5:R-:W-:Y:S05]  /*17c0*/  CALL.ABS.NOINC R14 ;  /* 0x000000000e007343 */ /* 0x022fea0003c00000 */
.L_x_17:
[----:B------:R-:W-:-:S04]  /*17d0*/  IMAD.U32 R24, RZ, RZ, UR39 ;  /* 0x00000027ff187e24 */ /* 0x000fc8000f8e00ff */
[----:B------:R-:W-:-:S05]  /*17e0*/  VIADD R24, R24, 0x1c800 ;  /* 0x0001c80018187836 */ /* 0x000fca0000000000 */
[----:B------:R-:W-:-:S13]  /*17f0*/  LOP3.LUT P0, RZ, R24, 0x3ff, RZ, 0xc0, !PT ;  /* 0x000003ff18ff7812 */ /* 0x000fda000780c0ff */
[----:B------:R-:W-:Y:S05]  /*1800*/  @!P0 BRA `(.L_x_18) ;  /* 0x00000000007c8947 */ /* 0x000fea0003800000 */
[----:B------:R-:W-:Y:S01]  /*1810*/  MOV R23, 0x0 ;  /* 0x0000000000177802 */ /* 0x000fe20000000f00 */
[----:B------:R-:W-:Y:S01]  /*1820*/  ULDC.64 UR4, c[0x4][0x70] ;  /* 0x01001c0000047ab9 */ /* 0x000fe20000000a00 */
[----:B------:R-:W-:Y:S01]  /*1830*/  ULDC.64 UR6, c[0x4][0x78] ;  /* 0x01001e0000067ab9 */ /* 0x000fe20000000a00 */
[----:B------:R-:W-:Y:S01]  /*1840*/  IMAD.U32 R4, RZ, RZ, UR4 ;  /* 0x00000004ff047e24 */ /* 0x000fe2000f8e00ff */
[----:B------:R1:W2:Y:S01]  /*1850*/  LDC.64 R14, c[0x4][R23] ;  /* 0x01000000170e7b82 */ /* 0x0002a20000000a00 */
        /* <DEDUP_REMOVED lines=8> */
[----:B-1----:R-:W-:-:S07]  /*18e0*/  IMAD.MOV.U32 R13, RZ, RZ, RZ ;  /* 0x000000ffff0d7224 */ /* 0x002fce00078e00ff */
[----:B------:R-:W-:-:S07]  /*18f0*/  LEPC R20, `(.L_x_19) ;  /* 0x000000001014794e */ /* 0x000fce0000000000 */
[----:B0-2--5:R-:W-:Y:S05]  /*1900*/  CALL.ABS.NOINC R14 ;  /* 0x000000000e007343 */ /* 0x025fea0003c00000 */
.L_x_19:
[----:B------:R0:W1:Y:S01]  /*1910*/  LDC.64 R14, c[0x4][R23] ;  /* 0x01000000170e7b82 */ /* 0x0000620000000a00 */
[----:B------:R-:W-:Y:S01]  /*1920*/  ULDC.64 UR4, c[0x4][0x70] ;  /* 0x01001c0000047ab9 */ /* 0x000fe20000000a00 */
[----:B------:R-:W-:Y:S01]  /*1930*/  ULDC.64 UR6, c[0x4][0x10] ;  /* 0x0100040000067ab9 */ /* 0x000fe20000000a00 */
[----:B------:R-:W-:Y:S02]  /*1940*/  IMAD.U32 R4, RZ, RZ, UR4 ;  /* 0x00000004ff047e24 */ /* 0x000fe4000f8e00ff */
        /* <DEDUP_REMOVED lines=10> */
[----:B-1----:R-:W-:Y:S05]  /*19f0*/  CALL.ABS.NOINC R14 ;  /* 0x000000000e007343 */ /* 0x002fea0003c00000 */
.L_x_18:
[----:B0-----:R-:W-:Y:S01]  /*1a00*/  IMAD.U32 R0, RZ, RZ, UR38 ;  /* 0x00000026ff007e24 */ /* 0x001fe2000f8e00ff */
[----:B------:R-:W-:-:S04]  /*1a10*/  UMOV UR4, 0xffffffff ;  /* 0xffffffff00047882 */ /* 0x000fc80000000000 */
[----:B------:R-:W-:Y:S01]  /*1a20*/  ISETP.NE.AND P0, PT, R0, 0x3, PT ;  /* 0x000000030000780c */ /* 0x000fe20003f05270 */
[----:B------:R-:W-:-:S12]  /*1a30*/  BRA.DIV UR4, `(.L_x_20) ;  /* 0x0000004e04c47947 */ /* 0x000fd8000b800000 */
.L_x_146:
[----:B------:R-:W-:Y:S05]  /*1a40*/  @!P0 BRA `(.L_x_21) ;  /* 0x0000000000048947 */ /* 0x000fea0003800000 */
[----:B------:R-:W-:Y:S01]  /*1a50*/  BPT.TRAP 0x1 ;  /* 0x000000040000795c */ /* 0x000fe20000300000 */
.L_x_21:
[----:B------:R-:W-:Y:S02]  /*1a60*/  IMAD.U32 R3, RZ, RZ, UR36 ;  /* 0x00000024ff037e24 */ /* 0x000fe4000f8e00ff */
[----:B------:R-:W-:-:S03]  /*1a70*/  IMAD.U32 R0, RZ, RZ, UR37 ;  /* 0x00000025ff007e24 */ /* 0x000fc6000f8e00ff */
[----:B------:R-:W-:Y:S02]  /*1a80*/  LEA R3, R3, UR39, 0x3 ;  /* 0x0000002703037c11 */ /* 0x000fe4000f8e18ff */
[----:B------:R-:W-:-:S04]  /*1a90*/  SHF.L.U32 R0, R0, 0x1f, RZ ;  /* 0x0000001f00007819 */ /* 0x000fc800000006ff */
[----:B------:R0:W1:Y:S01]  /*1aa0*/  SYNCS.PHASECHK.TRANS64.TRYWAIT P1, [R3+URZ], R0 ;  /* 0x00000000030075a7 */ /* 0x000062000802017f */
[----:B------:R-:W-:Y:S05]  /*1ab0*/  @!P0 BRA `(.L_x_22) ;  /* 0x0000000000048947 */ /* 0x000fea0003800000 */
[----:B------:R-:W-:Y:S01]  /*1ac0*/  BPT.TRAP 0x1 ;  /* 0x000000040000795c */ /* 0x000fe20000300000 */
.L_x_22:
[----:B-1----:R-:W-:Y:S05]  /*1ad0*/  @P1 BRA `(.L_x_23) ;  /* 0x0000000000081947 */ /* 0x002fea0003800000 */
[----:B------:R-:W1:Y:S02]  /*1ae0*/  SYNCS.PHASECHK.TRANS64.TRYWAIT P1, [R3+URZ], R0 ;  /* 0x00000000030075a7 */ /* 0x000e64000802017f */
[----:B-1----:R-:W-:Y:S05]  /*1af0*/  @!P1 BRA `(.L_x_24) ;  /* 0x0000004c00b09947 */ /* 0x002fea0003800000 */
.L_x_23:
[----:B------:R-:W-:-:S04]  /*1b00*/  UIADD3 UR4, UR36, 0x1, URZ ;  /* 0x0000000124047890 */ /* 0x000fc8000fffe03f */
[----:B------:R-:W-:Y:S02]  /*1b10*/  UISETP.NE.AND UP0, UPT, UR4, 0xe, UPT ;  /* 0x0000000e0400788c */ /* 0x000fe4000bf05270 */
[----:B01----:R-:W-:Y:S02]  /*1b20*/  IMAD.U32 R0, RZ, RZ, UR4 ;  /* 0x00000004ff007e24 */ /* 0x003fe4000f8e00ff */
[----:B------:R-:W-:Y:S02]  /*1b30*/  USEL UR4, URZ, 0x1, UP0 ;  /* 0x000000013f047887 */ /* 0x000fe40008000000 */
[----:B------:R-:W-:Y:S02]  /*1b40*/  PLOP3.LUT P1, PT, PT, PT, UP0, 0x80, 0x0 ;  /* 0x000000000000781c */ /* 0x000fe40003f2f008 */
[----:B------:R-:W-:Y:S02]  /*1b50*/  ULOP3.LUT UR4, UR37, UR4, URZ, 0x3c, !UPT ;  /* 0x0000000425047292 */ /* 0x000fe4000f8e3c3f */
[----:B------:R-:W-:-:S04]  /*1b60*/  SEL R0, R0, RZ, P1 ;  /* 0x000000ff00007207 */ /* 0x000fc80000800000 */
[----:B------:R-:W-:Y:S01]  /*1b70*/  IMAD.U32 R9, RZ, RZ, UR4 ;  /* 0x00000004ff097e24 */ /* 0x000fe2000f8e00ff */
[----:B------:R-:W-:Y:S06]  /*1b80*/  @!P0 BRA `(.L_x_25) ;  /* 0x0000000000048947 */ /* 0x000fec0003800000 */
[----:B------:R-:W-:Y:S01]  /*1b90*/  BPT.TRAP 0x1 ;  /* 0x000000040000795c */ /* 0x000fe20000300000 */
.L_x_25:
[----:B------:R-:W-:Y:S01]  /*1ba0*/  IMAD.U32 R4, RZ, RZ, UR36 ;  /* 0x00000024ff047e24 */ /* 0x000fe2000f8e00ff */
[----:B------:R-:W-:Y:S02]  /*1bb0*/  ISETP.NE.AND P3, PT, R70, RZ, PT ;  /* 0x000000ff4600720c */ /* 0x000fe40003f65270 */
[----:B------:R-:W-:Y:S01]  /*1bc0*/  SHF.L.U32 R8, R9, 0x1f, RZ ;  /* 0x0000001f09087819 */ /* 0x000fe200000006ff */
[----:B------:R-:W-:Y:S01]  /*1bd0*/  IMAD R3, R4, 0x800, R61 ;  /* 0x0000080004037824 */ /* 0x000fe200078e023d */
[----:B------:R-:W-:-:S04]  /*1be0*/  ISETP.NE.AND P2, PT, RZ, UR41, PT ;  /* 0x00000029ff007c0c */ /* 0x000fc8000bf45270 */
[----:B------:R-:W-:Y:S02]  /*1bf0*/  LEA R4, R3, UR39, 0x2 ;  /* 0x0000002703047c11 */ /* 0x000fe4000f8e10ff */
[----:B------:R-:W-:-:S03]  /*1c00*/  LEA R3, R0, UR39, 0x3 ;  /* 0x0000002700037c11 */ /* 0x000fc6000f8e18ff */
[C---:B------:R-:W-:Y:S01]  /*1c10*/  VIADD R6, R4.reuse, 0x800 ;  /* 0x0000080004067836 */ /* 0x040fe20000000000 */
[----:B------:R0:W1:Y:S01]  /*1c20*/  SYNCS.PHASECHK.TRANS64.TRYWAIT P1, [R3+URZ], R8 ;  /* 0x00000008030075a7 */ /* 0x000062000802017f */
[----:B------:R-:W-:Y:S01]  /*1c30*/  VIADD R5, R4, 0x890 ;  /* 0x0000089004057836 */ /* 0x000fe20000000000 */
[----:B------:R0:W2:Y:S01]  /*1c40*/  LDS R72, [R4+0x800] ;  /* 0x0008000004487984 */ /* 0x0000a20000000800 */
[----:B------:R-:W-:-:S07]  /*1c50*/  @P3 VIADD R5, R6, 0x70 ;  /* 0x0000007006053836 */ /* 0x000fce0000000000 */
[----:B------:R-:W-:Y:S05]  /*1c60*/  WARPSYNC.ALL ;  /* 0x0000000000007948 */ /* 0x000fea0003800000 */
[----:B------:R-:W-:Y:S04]  /*1c70*/  LDS R73, [R4+0xc00] ;  /* 0x000c000004497984 */ /* 0x000fe80000000800 */
[----:B------:R-:W-:Y:S04]  /*1c80*/  LDS R76, [R4+0x900] ;  /* 0x00090000044c7984 */ /* 0x000fe80000000800 */
[----:B------:R-:W-:Y:S04]  /*1c90*/  LDS R77, [R4+0xd00] ;  /* 0x000d0000044d7984 */ /* 0x000fe80000000800 */
[----:B------:R-:W-:Y:S04]  /*1ca0*/  LDS R74, [R5] ;  /* 0x00000000054a7984 */ /* 0x000fe80000000800 */
[----:B------:R-:W2:Y:S04]  /*1cb0*/  LDS R75, [R5+0x400] ;  /* 0x00040000054b7984 */ /* 0x000ea80000000800 */
[----:B------:R-:W-:Y:S04]  /*1cc0*/  LDS R78, [R5+0x100] ;  /* 0x00010000054e7984 */ /* 0x000fe80000000800 */
[----:B------:R-:W3:Y:S01]  /*1cd0*/  LDS R79, [R5+0x500] ;  /* 0x00050000054f7984 */ /* 0x000ee20000000800 */
[----:B------:R-:W-:Y:S01]  /*1ce0*/  R2UR UR4, R24 ;  /* 0x00000000180472ca */ /* 0x000fe200000e0000 */
[----:B------:R-:W-:Y:S01]  /*1cf0*/  UMOV UR7, 0x40000040 ;  /* 0x4000004000077882 */ /* 0x000fe20000000000 */
[----:B--2---:R-:W-:-:S11]  /*1d00*/  WARPGROUP.ARRIVE ;  /* 0x00000000000079c5 */ /* 0x004fd60000000000 */
[----:B------:R-:W-:-:S04]  /*1d10*/  USHF.R.U32.HI UR4, URZ, 0x4, UR4 ;  /* 0x000000043f047899 */ /* 0x000fc80008011604 */
[----:B------:R-:W-:-:S04]  /*1d20*/  ULOP3.LUT UR4, UR4, 0x3fff, URZ, 0xc0, !UPT ;  /* 0x00003fff04047892 */ /* 0x000fc8000f8ec03f */
[----:B------:R-:W-:-:S04]  /*1d30*/  ULOP3.LUT UR8, UR4, 0x10000, URZ, 0xfc, !UPT ;  /* 0x0001000004087892 */ /* 0x000fc8000f8efc3f */
[----:B------:R-:W-:-:S07]  /*1d40*/  ULEA UR4, UR36, UR8, 0x9 ;  /* 0x0000000824047291 */ /* 0x000fce000f8e483f */
[----:B------:R-:W-:Y:S02]  /*1d50*/  UMOV UR6, UR4 ;  /* 0x0000000400067c82 */ /* 0x000fe40008000000 */
[----:B------:R-:W-:Y:S01]  /*1d60*/  HGMMA.64x64x8.F32.TF32 R24, R72, gdesc[UR4], RZ, !UPT, gsb0 ;  /* 0x04e0000448187df0 */ /* 0x000fe2000c0028ff */
[----:B------:R-:W-:Y:S01]  /*1d70*/  UIADD3 UR6, UR4, 0x2, URZ ;  /* 0x0000000204067890 */ /* 0x000fe2000fffe03f */
[----:B------:R-:W-:Y:S01]  /*1d80*/  UMOV UR7, 0x40000040 ;  /* 0x4000004000077882 */ /* 0x000fe20000000000 */
[----:B------:R-:W-:Y:S02]  /*1d90*/  WARPGROUP.DEPBAR.LE gsb0, 0x0 ;  /* 0x00008000000079c5 */ /* 0x000fe40000010000 */
[----:B---3--:R-:W-:-:S06]  /*1da0*/  WARPGROUP.ARRIVE ;  /* 0x00000000000079c5 */ /* 0x008fcc0000000000 */
[----:B------:R-:W-:Y:S01]  /*1db0*/  HGMMA.64x64x8.F32.TF32 R24, R76, gdesc[UR4], R24, gsb0 ;  /* 0x04e000044c187df0 */ /* 0x000fe20008002818 */
[----:B------:R-:W-:Y:S01]  /*1dc0*/  UIADD3 UR6, UR4, 0x4, URZ ;  /* 0x0000000404067890 */ /* 0x000fe2000fffe03f */
[----:B------:R-:W-:Y:S01]  /*1dd0*/  UMOV UR7, 0x40000040 ;  /* 0x4000004000077882 */ /* 0x000fe20000000000 */
[----:B------:R-:W-:Y:S02]  /*1de0*/  WARPGROUP.DEPBAR.LE gsb0, 0x0 ;  /* 0x00008000000079c5 */ /* 0x000fe40000010000 */
[----:B------:R-:W-:Y:S04]  /*1df0*/  LDS R72, [R4+0xa00] ;  /* 0x000a000004487984 */ /* 0x000fe80000000800 */
[----:B------:R-:W-:Y:S04]  /*1e00*/  LDS R73, [R4+0xe00] ;  /* 0x000e000004497984 */ /* 0x000fe80000000800 */
[----:B------:R-:W-:Y:S04]  /*1e10*/  LDS R74, [R5+0x200] ;  /* 0x00020000054a7984 */ /* 0x000fe80000000800 */
[----:B------:R-:W2:Y:S02]  /*1e20*/  LDS R75, [R5+0x600] ;  /* 0x00060000054b7984 */ /* 0x000ea40000000800 */
[----:B--2---:R-:W-:-:S06]  /*1e30*/  WARPGROUP.ARRIVE ;  /* 0x00000000000079c5 */ /* 0x004fcc0000000000 */
        /* <DEDUP_REMOVED lines=9> */
[----:B------:R-:W-:Y:S03]  /*1ed0*/  HGMMA.64x64x8.F32.TF32 R24, R76, gdesc[UR4], R24, gsb0 ;  /* 0x04e000044c187df0 */ /* 0x000fe60008002818 */
[----:B------:R-:W-:Y:S02]  /*1ee0*/  WARPGROUP.DEPBAR.LE gsb0, 0x0 ;  /* 0x00008000000079c5 */ /* 0x000fe40000010000 */
[----:B------:R-:W-:Y:S05]  /*1ef0*/  @!P2 BRA `(.L_x_26) ;  /* 0x000000080090a947 */ /* 0x000fea0003800000 */
[----:B------:R-:W-:Y:S05]  /*1f00*/  @!P0 BRA `(.L_x_27) ;  /* 0x0000000000048947 */ /* 0x000fea0003800000 */
[----:B------:R-:W-:Y:S01]  /*1f10*/  BPT.TRAP 0x1 ;  /* 0x000000040000795c */ /* 0x000fe20000300000 */
.L_x_27:
[----:B------:R-:W-:-:S04]  /*1f20*/  IMAD.SHL.U32 R6, R0, 0x800, RZ ;  /* 0x0000080000067824 */ /* 0x000fc800078e00ff */
[----:B0-----:R-:W-:-:S05]  /*1f30*/  IMAD.IADD R4, R61, 0x1, R6 ;  /* 0x000000013d047824 */ /* 0x001fca00078e0206 */
[----:B------:R-:W-:-:S05]  /*1f40*/  LEA R4, R4, UR39, 0x2 ;  /* 0x0000002704047c11 */ /* 0x000fca000f8e10ff */
[C---:B------:R-:W-:Y:S02]  /*1f50*/  VIADD R7, R4.reuse, 0x800 ;  /* 0x0000080004077836 */ /* 0x040fe40000000000 */
[----:B------:R-:W-:Y:S02]  /*1f60*/  VIADD R5, R4, 0x890 ;  /* 0x0000089004057836 */ /* 0x000fe40000000000 */
[----:B------:R-:W-:Y:S01]  /*1f70*/  @P3 VIADD R5, R7, 0x70 ;  /* 0x0000007007053836 */ /* 0x000fe20000000000 */
[----:B-1----:R-:W-:Y:S06]  /*1f80*/  @P1 BRA `(.L_x_28) ;  /* 0x0000000000081947 */ /* 0x002fec0003800000 */
[----:B------:R-:W0:Y:S02]  /*1f90*/  SYNCS.PHASECHK.TRANS64.TRYWAIT P1, [R3+URZ], R8 ;  /* 0x00000008030075a7 */ /* 0x000e24000802017f */
[----:B0-----:R-:W-:Y:S05]  /*1fa0*/  @!P1 BRA `(.L_x_29) ;  /* 0x0000004800989947 */ /* 0x001fea0003800000 */
.L_x_28:
[----:B0-----:R-:W0:Y:S01]  /*1fb0*/  LDC R3, c[0x0][0x28c] ;  /* 0x0000a300ff037b82 */ /* 0x001e220000000800 */
[----:B------:R1:W2:Y:S01]  /*1fc0*/  LDS R72, [R4+0x800] ;  /* 0x0008000004487984 */ /* 0x0002a20000000800 */
[----:B------:R-:W-:-:S03]  /*1fd0*/  UMOV UR4, UR36 ;  /* 0x0000002400047c82 */ /* 0x000fc60008000000 */
[----:B------:R1:W3:Y:S04]  /*1fe0*/  LDS R73, [R4+0xc00] ;  /* 0x000c000004497984 */ /* 0x0002e80000000800 */
[----:B------:R1:W4:Y:S04]  /*1ff0*/  LDS R74, [R5] ;  /* 0x00000000054a7984 */ /* 0x0003280000000800 */
[----:B------:R1:W1:Y:S01]  /*2000*/  LDS R75, [R5+0x400] ;  /* 0x00040000054b7984 */ /* 0x0002620000000800 */
[----:B0-----:R-:W-:-:S13]  /*2010*/  ISETP.GE.AND P1, PT, R3, 0x41, PT ;  /* 0x000000410300780c */ /* 0x001fda0003f26270 */
[----:B-1234-:R-:W-:Y:S05]  /*2020*/  @!P1 BRA `(.L_x_30) ;  /* 0x0000000400649947 */ /* 0x01efea0003800000 */
[----:B------:R-:W-:Y:S01]  /*2030*/  R2UR UR10, R0 ;  /* 0x00000000000a72ca */ /* 0x000fe200000e0000 */
[----:B------:R-:W-:Y:S01]  /*2040*/  IMAD.U32 R3, RZ, RZ, UR41 ;  /* 0x00000029ff037e24 */ /* 0x000fe2000f8e00ff */
[----:B------:R-:W-:-:S13]  /*2050*/  UMOV UR4, UR36 ;  /* 0x0000002400047c82 */ /* 0x000fda0008000000 */
.L_x_38:
[----:B------:R-:W-:-:S04]  /*2060*/  UIADD3 UR5, UR10, 0x1, URZ ;  /* 0x000000010a057890 */ /* 0x000fc8000fffe03f */
[----:B------:R-:W-:-:S04]  /*2070*/  UISETP.NE.AND UP0, UPT, UR5, 0xe, UPT ;  /* 0x0000000e0500788c */ /* 0x000fc8000bf05270 */
[----:B------:R-:W-:Y:S02]  /*2080*/  USEL UR6, URZ, 0x1, UP0 ;  /* 0x000000013f067887 */ /* 0x000fe40008000000 */
[----:B------:R-:W-:-:S04]  /*2090*/  USEL UR5, UR5, URZ, UP0 ;  /* 0x0000003f05057287 */ /* 0x000fc80008000000 */
[----:B------:R-:W-:Y:S02]  /*20a0*/  LOP3.LUT R9, R9, UR6, RZ, 0x3c, !PT ;  /* 0x0000000609097c12 */ /* 0x000fe4000f8e3cff */
[----:B------:R-:W-:Y:S01]  /*20b0*/  IMAD.U32 R0, RZ, RZ, UR5 ;  /* 0x00000005ff007e24 */ /* 0x000fe2000f8e00ff */
[----:B0-----:R-:W-:Y:S06]  /*20c0*/  @!P0 BRA `(.L_x_31) ;  /* 0x0000000000048947 */ /* 0x001fec0003800000 */
[----:B------:R-:W-:Y:S01]  /*20d0*/  BPT.TRAP 0x1 ;  /* 0x000000040000795c */ /* 0x000fe20000300000 */
.L_x_31:
[----:B------:R-:W-:Y:S01]  /*20e0*/  LEA R7, R0, UR39, 0x3 ;  /* 0x0000002700077c11 */ /* 0x000fe2000f8e18ff */
[----:B------:R-:W-:Y:S01]  /*20f0*/  ULEA UR9, UR10, UR8, 0x9 ;  /* 0x000000080a097291 */ /* 0x000fe2000f8e483f */
[----:B------:R-:W-:Y:S01]  /*2100*/  SHF.L.U32 R8, R9, 0x1f, RZ ;  /* 0x0000001f09087819 */ /* 0x000fe200000006ff */
[----:B------:R-:W-:Y:S01]  /*2110*/  UMOV UR7, 0x40000040 ;  /* 0x4000004000077882 */ /* 0x000fe20000000000 */
[----:B------:R-:W-:Y:S01]  /*2120*/  IMAD.U32 R4, RZ, RZ, UR10 ;  /* 0x0000000aff047e24 */ /* 0x000fe2000f8e00ff */
[----:B------:R-:W-:Y:S01]  /*2130*/  ISETP.NE.AND P3, PT, R70, RZ, PT ;  /* 0x000000ff4600720c */ /* 0x000fe20003f65270 */
[----:B------:R0:W1:Y:S01]  /*2140*/  SYNCS.PHASECHK.TRANS64.TRYWAIT P1, [R7+URZ], R8 ;  /* 0x00000008070075a7 */ /* 0x000062000802017f */
[----:B------:R-:W-:Y:S01]  /*2150*/  WARPGROUP.ARRIVE ;  /* 0x00000000000079c5 */ /* 0x000fe20000000000 */
[----:B------:R-:W-:Y:S01]  /*2160*/  UMOV UR6, UR9 ;  /* 0x0000000900067c82 */ /* 0x000fe20008000000 */
[----:B------:R-:W-:-:S04]  /*2170*/  IMAD R4, R4, 0x800, R61 ;  /* 0x0000080004047824 */ /* 0x000fc800078e023d */
[----:B------:R-:W-:Y:S01]  /*2180*/  HGMMA.64x64x8.F32.TF32 R24, R72, gdesc[UR4], R24, gsb0 ;  /* 0x04e0000448187df0 */ /* 0x000fe20008002818 */
[----:B------:R-:W-:Y:S01]  /*2190*/  LEA R6, R4, UR39, 0x2 ;  /* 0x0000002704067c11 */ /* 0x000fe2000f8e10ff */
[----:B------:R-:W-:Y:S01]  /*21a0*/  UIADD3 UR6, UR9, 0x2, URZ ;  /* 0x0000000209067890 */ /* 0x000fe2000fffe03f */
[----:B------:R-:W-:-:S03]  /*21b0*/  UMOV UR7, 0x40000040 ;  /* 0x4000004000077882 */ /* 0x000fc60000000000 */
[C---:B------:R-:W-:Y:S02]  /*21c0*/  VIADD R4, R6.reuse, 0x900 ;  /* 0x0000090006047836 */ /* 0x040fe40000000000 */
[----:B------:R-:W-:Y:S02]  /*21d0*/  VIADD R5, R6, 0x990 ;  /* 0x0000099006057836 */ /* 0x000fe40000000000 */
[----:B------:R-:W-:Y:S01]  /*21e0*/  @P3 VIADD R5, R4, 0x70 ;  /* 0x0000007004053836 */ /* 0x000fe20000000000 */
[----:B------:R-:W-:Y:S02]  /*21f0*/  WARPGROUP.DEPBAR.LE gsb0, 0x0 ;  /* 0x00008000000079c5 */ /* 0x000fe40000010000 */
[----:B------:R-:W-:Y:S04]  /*2200*/  LDS R76, [R6+0x900] ;  /* 0x00090000064c7984 */ /* 0x000fe80000000800 */
[----:B------:R-:W-:Y:S04]  /*2210*/  LDS R77, [R6+0xd00] ;  /* 0x000d0000064d7984 */ /* 0x000fe80000000800 */
[----:B------:R-:W-:Y:S04]  /*2220*/  LDS R78, [R5] ;  /* 0x00000000054e7984 */ /* 0x000fe80000000800 */
[----:B------:R-:W2:Y:S02]  /*2230*/  LDS R79, [R5+0x400] ;  /* 0x00040000054f7984 */ /* 0x000ea40000000800 */
[----:B--2---:R-:W-:-:S06]  /*2240*/  WARPGROUP.ARRIVE ;  /* 0x00000000000079c5 */ /* 0x004fcc0000000000 */
[----:B------:R-:W-:Y:S03]  /*2250*/  HGMMA.64x64x8.F32.TF32 R24, R76, gdesc[UR4], R24, gsb0 ;  /* 0x04e000044c187df0 */ /* 0x000fe60008002818 */
[----:B------:R-:W-:Y:S02]  /*2260*/  WARPGROUP.DEPBAR.LE gsb0, 0x0 ;  /* 0x00008000000079c5 */ /* 0x000fe40000010000 */
[----:B------:R0:W2:Y:S04]  /*2270*/  LDS R72, [R6+0xa00] ;  /* 0x000a000006487984 */ /* 0x0000a80000000800 */
[----:B------:R0:W3:Y:S04]  /*2280*/  LDS R73, [R6+0xe00] ;  /* 0x000e000006497984 */ /* 0x0000e80000000800 */
[----:B------:R0:W4:Y:S04]  /*2290*/  LDS R74, [R5+0x100] ;  /* 0x00010000054a7984 */ /* 0x0001280000000800 */
[----:B------:R0:W0:Y:S01]  /*22a0*/  LDS R75, [R5+0x500] ;  /* 0x00050000054b7984 */ /* 0x0000220000000800 */
[----:B-1----:R-:W-:Y:S05]  /*22b0*/  @!P0 BRA `(.L_x_32) ;  /* 0x0000000000048947 */ /* 0x002fea0003800000 */
[----:B------:R-:W-:Y:S01]  /*22c0*/  BPT.TRAP 0x1 ;  /* 0x000000040000795c */ /* 0x000fe20000300000 */
.L_x_32:
[----:B------:R-:W-:Y:S02]  /*22d0*/  UISETP.GT.U32.AND UP0, UPT, UR49, 0x1, UPT ;  /* 0x000000013100788c */ /* 0x000fe4000bf04070 */
[----:B------:R-:W-:-:S04]  /*22e0*/  ULEA UR5, UR4, UR39, 0x3 ;  /* 0x0000002704057291 */ /* 0x000fc8000f8e183f */
[----:B------:R-:W-:Y:S01]  /*22f0*/  UIADD3 UR5, UR5, 0x70, URZ ;  /* 0x0000007005057890 */ /* 0x000fe2000fffe03f */
[----:B------:R-:W-:-:S03]  /*2300*/  PLOP3.LUT P2, PT, PT, PT, UP0, 0x80, 0x0 ;  /* 0x000000000000781c */ /* 0x000fc60003f4f008 */
[----:B------:R-:W-:-:S09]  /*2310*/  UPRMT UR5, URZ, 0x654, UR5 ;  /* 0x000006543f057896 */ /* 0x000fd20008000005 */
[----:B------:R-:W-:Y:S01]  /*2320*/  SYNCS.ARRIVE.TRANS64.RED.A1T0 RZ, [UR5], RZ ;  /* 0x000000ffffff79a7 */ /* 0x000fe20008100405 */
[----:B------:R-:W-:Y:S05]  /*2330*/  @P2 BRA `(.L_x_33) ;  /* 0x0000000000042947 */ /* 0x000fea0003800000 */
[----:B------:R-:W-:Y:S01]  /*2340*/  BPT.TRAP 0x1 ;  /* 0x000000040000795c */ /* 0x000fe20000300000 */
.L_x_33:
[----:B------:R-:W-:Y:S01]  /*2350*/  UIADD3 UR6, UR9, 0x4, URZ ;  /* 0x0000000409067890 */ /* 0x000fe2000fffe03f */
[----:B0-234-:R-:W-:Y:S01]  /*2360*/  WARPGROUP.ARRIVE ;  /* 0x00000000000079c5 */ /* 0x01dfe20000000000 */
[----:B------:R-:W-:Y:S01]  /*2370*/  UMOV UR7, 0x40000040 ;  /* 0x4000004000077882 */ /* 0x000fe20000000000 */
[----:B------:R-:W-:-:S04]  /*2380*/  UIADD3 UR4, UR4, 0x1, URZ ;  /* 0x0000000104047890 */ /* 0x000fc8000fffe03f */
[----:B------:R-:W-:-:S05]  /*2390*/  UISETP.NE.AND UP0, UPT, UR4, 0xe, UPT ;  /* 0x0000000e0400788c */ /* 0x000fca000bf05270 */
[----:B------:R-:W-:Y:S01]  /*23a0*/  HGMMA.64x64x8.F32.TF32 R24, R72, gdesc[UR4], R24, gsb0 ;  /* 0x04e0000448187df0 */ /* 0x000fe20008002818 */
[----:B------:R-:W-:Y:S02]  /*23b0*/  USEL UR4, UR4, URZ, UP0 ;  /* 0x0000003f04047287 */ /* 0x000fe40008000000 */
[----:B------:R-:W-:Y:S02]  /*23c0*/  WARPGROUP.DEPBAR.LE gsb0, 0x0 ;  /* 0x00008000000079c5 */ /* 0x000fe40000010000 */
[----:B------:R0:W1:Y:S04]  /*23d0*/  LDS R76, [R6+0xb00] ;  /* 0x000b0000064c7984 */ /* 0x0000680000000800 */
[----:B------:R0:W2:Y:S04]  /*23e0*/  LDS R77, [R6+0xf00] ;  /* 0x000f0000064d7984 */ /* 0x0000a80000000800 */
[----:B------:R0:W3:Y:S04]  /*23f0*/  LDS R78, [R5+0x200] ;  /* 0x00020000054e7984 */ /* 0x0000e80000000800 */
[----:B------:R0:W4:Y:S01]  /*2400*/  LDS R79, [R5+0x600] ;  /* 0x00060000054f7984 */ /* 0x0001220000000800 */
[----:B------:R-:W-:Y:S05]  /*2410*/  @!P0 BRA `(.L_x_34) ;  /* 0x0000000000048947 */ /* 0x000fea0003800000 */
[----:B------:R-:W-:Y:S01]  /*2420*/  BPT.TRAP 0x1 ;  /* 0x000000040000795c */ /* 0x000fe20000300000 */
.L_x_34:
[----:B0-----:R-:W-:Y:S01]  /*2430*/  IMAD.SHL.U32 R6, R0, 0x800, RZ ;  /* 0x0000080000067824 */ /* 0x001fe200078e00ff */
[----:B------:R-:W-:Y:S03]  /*2440*/  BSSY B0, `(.L_x_35) ;  /* 0x0000009000007945 */ /* 0x000fe60003800000 */
[----:B------:R-:W-:-:S05]  /*2450*/  IMAD.IADD R4, R61, 0x1, R6 ;  /* 0x000000013d047824 */ /* 0x000fca00078e0206 */
[----:B------:R-:W-:-:S05]  /*2460*/  LEA R5, R4, UR39, 0x2 ;  /* 0x0000002704057c11 */ /* 0x000fca000f8e10ff */
[C---:B------:R-:W-:Y:S02]  /*2470*/  VIADD R10, R5.reuse, 0x800 ;  /* 0x00000800050a7836 */ /* 0x040fe40000000000 */
[----:B------:R-:W-:Y:S02]  /*2480*/  VIADD R4, R5, 0x890 ;  /* 0x0000089005047836 */ /* 0x000fe40000000000 */
[----:B------:R-:W-:Y:S01]  /*2490*/  @P3 VIADD R4, R10, 0x70 ;  /* 0x000000700a043836 */ /* 0x000fe20000000000 */
[----:B------:R-:W-:Y:S06]  /*24a0*/  @P1 BRA `(.L_x_36) ;  /* 0x0000000000081947 */ /* 0x000fec0003800000 */
[----:B------:R-:W0:Y:S02]  /*24b0*/  SYNCS.PHASECHK.TRANS64.TRYWAIT P1, [R7+URZ], R8 ;  /* 0x00000008070075a7 */ /* 0x000e24000802017f */
[----:B0-----:R-:W-:Y:S05]  /*24c0*/  @!P1 BRA `(.L_x_37) ;  /* 0x0000004400649947 */ /* 0x001fea0003800000 */
.L_x_36:
[----:B------:R-:W-:Y:S05]  /*24d0*/  BSYNC B0 ;  /* 0x0000000000007941 */ /* 0x000fea0003800000 */
.L_x_35:
[----:B------:R0:W0:Y:S01]  /*24e0*/  LDS R72, [R5+0x800] ;  /* 0x0008000005487984 */ /* 0x0000220000000800 */
[----:B------:R-:W-:Y:S05]  /*24f0*/  WARPSYNC.ALL ;  /* 0x0000000000007948 */ /* 0x000fea0003800000 */
[----:B------:R0:W0:Y:S04]  /*2500*/  LDS R73, [R5+0xc00] ;  /* 0x000c000005497984 */ /* 0x0000280000000800 */
[----:B------:R0:W0:Y:S04]  /*2510*/  LDS R74, [R4] ;  /* 0x00000000044a7984 */ /* 0x0000280000000800 */
[----:B------:R0:W0:Y:S01]  /*2520*/  LDS R75, [R4+0x400] ;  /* 0x00040000044b7984 */ /* 0x0000220000000800 */
[----:B------:R-:W-:Y:S01]  /*2530*/  UIADD3 UR6, UR9, 0x6, URZ ;  /* 0x0000000609067890 */ /* 0x000fe2000fffe03f */
[----:B-1234-:R-:W-:Y:S01]  /*2540*/  WARPGROUP.ARRIVE ;  /* 0x00000000000079c5 */ /* 0x01efe20000000000 */
[----:B------:R-:W-:Y:S01]  /*2550*/  UMOV UR7, 0x40000040 ;  /* 0x4000004000077882 */ /* 0x000fe20000000000 */
[C---:B------:R-:W-:Y:S01]  /*2560*/  ISETP.GT.AND P1, PT, R3.reuse, 0x2, PT ;  /* 0x000000020300780c */ /* 0x040fe20003f24270 */
[----:B------:R-:W-:Y:S01]  /*2570*/  VIADD R3, R3, 0xffffffff ;  /* 0xffffffff03037836 */ /* 0x000fe20000000000 */
[----:B------:R-:W-:-:S04]  /*2580*/  R2UR UR10, R0 ;  /* 0x00000000000a72ca */ /* 0x000fc800000e0000 */
[----:B------:R-:W-:Y:S03]  /*2590*/  HGMMA.64x64x8.F32.TF32 R24, R76, gdesc[UR4], R24, gsb0 ;  /* 0x04e000044c187df0 */ /* 0x000fe60008002818 */
[----:B------:R-:W-:-:S04]  /*25a0*/  WARPGROUP.DEPBAR.LE gsb0, 0x0 ;  /* 0x00008000000079c5 */ /* 0x000fc80000010000 */
[----:B------:R-:W-:Y:S05]  /*25b0*/  @P1 BRA `(.L_x_38) ;  /* 0xfffffff800a81947 */ /* 0x000fea000383ffff */
.L_x_30:
[----:B0-----:R-:W-:Y:S01]  /*25c0*/  IMAD.MOV.U32 R5, RZ, RZ, 0x40000040 ;  /* 0x40000040ff057424 */ /* 0x001fe200078e00ff */
[----:B------:R-:W-:Y:S01]  /*25d0*/  LEA R4, R0, UR8, 0x9 ;  /* 0x0000000800047c11 */ /* 0x000fe2000f8e48ff */
[----:B------:R-:W-:Y:S01]  /*25e0*/  WARPGROUP.ARRIVE ;  /* 0x00000000000079c5 */ /* 0x000fe20000000000 */
[----:B------:R-:W-:Y:S01]  /*25f0*/  IMAD.IADD R6, R61, 0x1, R6 ;  /* 0x000000013d067824 */ /* 0x000fe200078e0206 */
[----:B------:R-:W-:Y:S01]  /*2600*/  ISETP.NE.AND P1, PT, R70, RZ, PT ;  /* 0x000000ff4600720c */ /* 0x000fe20003f25270 */
[----:B------:R-:W-:Y:S01]  /*2610*/  IMAD.MOV.U32 R7, RZ, RZ, 0x40000040 ;  /* 0x40000040ff077424 */ /* 0x000fe200078e00ff */
[----:B------:R-:W-:Y:S02]  /*2620*/  R2UR UR6, R4 ;  /* 0x00000000040672ca */ /* 0x000fe400000e0000 */
[----:B------:R-:W-:Y:S02]  /*2630*/  R2UR UR7, R5 ;  /* 0x00000000050772ca */ /* 0x000fe400000e0000 */
[----:B------:R-:W-:-:S05]  /*2640*/  LEA R3, R6, UR39, 0x2 ;  /* 0x0000002706037c11 */ /* 0x000fca000f8e10ff */
[C---:B------:R-:W-:Y:S02]  /*2650*/  VIADD R6, R3.reuse, 0x900 ;  /* 0x0000090003067836 */ /* 0x040fe40000000000 */
[----:B------:R-:W-:Y:S02]  /*2660*/  VIADD R0, R3, 0x990 ;  /* 0x0000099003007836 */ /* 0x000fe40000000000 */
[----:B------:R-:W-:Y:S02]  /*2670*/  @P1 VIADD R0, R6, 0x70 ;  /* 0x0000007006001836 */ /* 0x000fe40000000000 */
[----:B------:R-:W-:Y:S01]  /*2680*/  HGMMA.64x64x8.F32.TF32 R24, R72, gdesc[UR4], R24, gsb0 ;  /* 0x04e0000448187df0 */ /* 0x000fe20008002818 */
[----:B------:R-:W-:Y:S01]  /*2690*/  VIADD R6, R4, 0x2 ;  /* 0x0000000204067836 */ /* 0x000fe20000000000 */
[----:B------:R-:W-:-:S04]  /*26a0*/  R2UR UR7, R7 ;  /* 0x00000000070772ca */ /* 0x000fc800000e0000 */
[----:B------:R-:W-:Y:S01]  /*26b0*/  R2UR UR6, R6 ;  /* 0x00000000060672ca */ /* 0x000fe200000e0000 */
[----:B------:R-:W-:Y:S02]  /*26c0*/  WARPGROUP.DEPBAR.LE gsb0, 0x0 ;  /* 0x00008000000079c5 */ /* 0x000fe40000010000 */
[----:B------:R-:W-:Y:S04]  /*26d0*/  LDS R72, [R3+0x900] ;  /* 0x0009000003487984 */ /* 0x000fe80000000800 */
[----:B------:R-:W-:Y:S04]  /*26e0*/  LDS R73, [R3+0xd00] ;  /* 0x000d000003497984 */ /* 0x000fe80000000800 */
[----:B------:R-:W-:Y:S04]  /*26f0*/  LDS R74, [R0] ;  /* 0x00000000004a7984 */ /* 0x000fe80000000800 */
[----:B------:R-:W0:Y:S02]  /*2700*/  LDS R75, [R0+0x400] ;  /* 0x00040000004b7984 */ /* 0x000e240000000800 */
[----:B0-----:R-:W-:-:S06]  /*2710*/  WARPGROUP.ARRIVE ;  /* 0x00000000000079c5 */ /* 0x001fcc0000000000 */
[----:B------:R-:W-:Y:S03]  /*2720*/  HGMMA.64x64x8.F32.TF32 R24, R72, gdesc[UR4], R24, gsb0 ;  /* 0x04e0000448187df0 */ /* 0x000fe60008002818 */
[----:B------:R-:W-:Y:S02]  /*2730*/  WARPGROUP.DEPBAR.LE gsb0, 0x0 ;  /* 0x00008000000079c5 */ /* 0x000fe40000010000 */
[----:B------:R0:W1:Y:S04]  /*2740*/  LDS R72, [R3+0xa00] ;  /* 0x000a000003487984 */ /* 0x0000680000000800 */
[----:B------:R0:W2:Y:S04]  /*2750*/  LDS R73, [R3+0xe00] ;  /* 0x000e000003497984 */ /* 0x0000a80000000800 */
[----:B------:R0:W3:Y:S04]  /*2760*/  LDS R74, [R0+0x100] ;  /* 0x00010000004a7984 */ /* 0x0000e80000000800 */
[----:B------:R0:W4:Y:S01]  /*2770*/  LDS R75, [R0+0x500] ;  /* 0x00050000004b7984 */ /* 0x0001220000000800 */
[----:B------:R-:W-:Y:S05]  /*2780*/  @!P0 BRA `(.L_x_39) ;  /* 0x0000000000048947 */ /* 0x000fea0003800000 */
[----:B------:R-:W-:Y:S01]  /*2790*/  BPT.TRAP 0x1 ;  /* 0x000000040000795c */ /* 0x000fe20000300000 */
.L_x_39:
        /* <DEDUP_REMOVED lines=8> */
.L_x_40:
[C---:B------:R-:W-:Y:S01]  /*2820*/  VIADD R6, R4.reuse, 0x4 ;  /* 0x0000000404067836 */ /* 0x040fe20000000000 */
[----:B-1234-:R-:W-:Y:S01]  /*2830*/  WARPGROUP.ARRIVE ;  /* 0x00000000000079c5 */ /* 0x01efe20000000000 */
[----:B------:R-:W-:Y:S02]  /*2840*/  IMAD.MOV.U32 R7, RZ, RZ, 0x40000040 ;  /* 0x40000040ff077424 */ /* 0x000fe400078e00ff */
[----:B------:R-:W-:Y:S01]  /*2850*/  VIADD R4, R4, 0x6 ;  /* 0x0000000604047836 */ /* 0x000fe20000000000 */
[----:B------:R-:W-:Y:S01]  /*2860*/  R2UR UR6, R6 ;  /* 0x00000000060672ca */ /* 0x000fe200000e0000 */
[----:B------:R-:W-:Y:S01]  /*2870*/  IMAD.MOV.U32 R5, RZ, RZ, 0x40000040 ;  /* 0x40000040ff057424 */ /* 0x000fe200078e00ff */
[----:B------:R-:W-:-:S13]  /*2880*/  R2UR UR7, R7 ;  /* 0x00000000070772ca */ /* 0x000fda00000e0000 */
[----:B------:R-:W-:Y:S01]  /*2890*/  HGMMA.64x64x8.F32.TF32 R24, R72, gdesc[UR4], R24, gsb0 ;  /* 0x04e0000448187df0 */ /* 0x000fe20008002818 */
[----:B------:R-:W-:Y:S02]  /*28a0*/  R2UR UR6, R4 ;  /* 0x00000000040672ca */ /* 0x000fe400000e0000 */
[----:B------:R-:W-:Y:S01]  /*28b0*/  R2UR UR7, R5 ;  /* 0x00000000050772ca */ /* 0x000fe200000e0000 */
[----:B------:R-:W-:Y:S02]  /*28c0*/  WARPGROUP.DEPBAR.LE gsb0, 0x0 ;  /* 0x00008000000079c5 */ /* 0x000fe40000010000 */
[----:B------:R-:W-:Y:S04]  /*28d0*/  LDS R76, [R3+0xb00] ;  /* 0x000b0000034c7984 */ /* 0x000fe80000000800 */
[----:B------:R-:W-:Y:S04]  /*28e0*/  LDS R77, [R3+0xf00] ;  /* 0x000f0000034d7984 */ /* 0x000fe80000000800 */
[----:B------:R-:W-:Y:S04]  /*28f0*/  LDS R78, [R0+0x200] ;  /* 0x00020000004e7984 */ /* 0x000fe80000000800 */
[----:B------:R-:W1:Y:S02]  /*2900*/  LDS R79, [R0+0x600] ;  /* 0x00060000004f7984 */ /* 0x000e640000000800 */
[----:B-1----:R-:W-:-:S06]  /*2910*/  WARPGROUP.ARRIVE ;  /* 0x00000000000079c5 */ /* 0x002fcc0000000000 */
[----:B------:R-:W-:Y:S03]  /*2920*/  HGMMA.64x64x8.F32.TF32 R24, R76, gdesc[UR4], R24, gsb0 ;  /* 0x04e000044c187df0 */ /* 0x000fe60008002818 */
[----:B------:R-:W-:Y:S02]  /*2930*/  WARPGROUP.DEPBAR.LE gsb0, 0x0 ;  /* 0x00008000000079c5 */ /* 0x000fe40000010000 */
.L_x_26:
[----:B------:R2:W-:Y:S01]  /*2940*/  SYNCS.ARRIVE.TRANS64.A1T0 RZ, [R62+UR42], RZ ;  /* 0x000000ff3eff79a7 */ /* 0x0005e2000810002a */
[----:B------:R-:W-:Y:S05]  /*2950*/  @!P0 BRA `(.L_x_41) ;  /* 0x0000000000048947 */ /* 0x000fea0003800000 */
[----:B------:R-:W-:Y:S01]  /*2960*/  BPT.TRAP 0x1 ;  /* 0x000000040000795c */ /* 0x000fe20000300000 */
.L_x_41:
[----:B------:R-:W-:Y:S02]  /*2970*/  UIADD3 UR6, UR41, UR36, URZ ;  /* 0x0000002429067290 */ /* 0x000fe4000fffe03f */
[----:B------:R-:W-:Y:S02]  /*2980*/  UISETP.GT.U32.AND UP0, UPT, UR49, 0x1, UPT ;  /* 0x000000013100788c */ /* 0x000fe4000bf04070 */
[----:B------:R-:W-:-:S04]  /*2990*/  USHF.R.U32.HI UR4, URZ, 0x1, UR6 ;  /* 0x000000013f047899 */ /* 0x000fc80008011606 */
[----:B------:R-:W-:Y:S01]  /*29a0*/  UIMAD.WIDE.U32 UR4, UR4, -0x6db6db6d, URZ ;  /* 0x92492493040478a5 */ /* 0x000fe2000f8e003f */
[----:B------:R-:W-:-:S03]  /*29b0*/  PLOP3.LUT P0, PT, PT, PT, UP0, 0x80, 0x0 ;  /* 0x000000000000781c */ /* 0x000fc60003f0f008 */
[----:B------:R-:W-:-:S04]  /*29c0*/  USHF.R.U32.HI UR4, URZ, 0x2, UR5 ;  /* 0x000000023f047899 */ /* 0x000fc80008011605 */
[----:B------:R-:W-:-:S04]  /*29d0*/  UIMAD UR6, UR4, -0xe, UR6 ;  /* 0xfffffff2040678a4 */ /* 0x000fc8000f8e0206 */
[----:B------:R-:W-:-:S04]  /*29e0*/  ULEA UR6, UR6, UR39, 0x3 ;  /* 0x0000002706067291 */ /* 0x000fc8000f8e183f */
[----:B------:R-:W-:-:S04]  /*29f0*/  UIADD3 UR6, UR6, 0x70, URZ ;  /* 0x0000007006067890 */ /* 0x000fc8000fffe03f */
[----:B------:R-:W-:-:S09]  /*2a00*/  UPRMT UR6, URZ, 0x654, UR6 ;  /* 0x000006543f067896 */ /* 0x000fd20008000006 */
[----:B------:R-:W-:Y:S01]  /*2a10*/  SYNCS.ARRIVE.TRANS64.RED.A1T0 RZ, [UR6], RZ ;  /* 0x000000ffffff79a7 */ /* 0x000fe20008100406 */
[----:B------:R-:W-:Y:S05]  /*2a20*/  @P0 BRA `(.L_x_42) ;  /* 0x0000000000040947 */ /* 0x000fea0003800000 */
[----:B------:R-:W-:Y:S01]  /*2a30*/  BPT.TRAP 0x1 ;  /* 0x000000040000795c */ /* 0x000fe20000300000 */
.L_x_42:
[----:B0-----:R-:W-:Y:S01]  /*2a40*/  SHF.L.U32 R0, R65, 0x1f, RZ ;  /* 0x0000001f41007819 */ /* 0x001fe200000006ff */
[----:B------:R-:W-:Y:S01]  /*2a50*/  UIADD3 UR36, UR43, UR36, URZ ;  /* 0x000000242b247290 */ /* 0x000fe2000fffe03f */
[----:B------:R-:W0:Y:S01]  /*2a60*/  LDC R11, c[0x0][0x288] ;  /* 0x0000a200ff0b7b82 */ /* 0x000e220000000800 */
[----:B------:R-:W-:Y:S01]  /*2a70*/  UISETP.GE.U32.AND UP1, UPT, UR43, 0xe, UPT ;  /* 0x0000000e2b00788c */ /* 0x000fe2000bf26070 */
[----:B------:R-:W-:Y:S01]  /*2a80*/  IMAD.SHL.U32 R8, R60, 0x2, RZ ;  /* 0x000000023c087824 */ /* 0x000fe200078e00ff */
[----:B------:R-:W-:Y:S02]  /*2a90*/  UISETP.GT.U32.AND UP0, UPT, UR36, 0xd, UPT ;  /* 0x0000000d2400788c */ /* 0x000fe4000bf04070 */
[----:B------:R-:W-:Y:S02]  /*2aa0*/  USHF.R.U32.HI UR4, URZ, 0x1, UR36 ;  /* 0x000000013f047899 */ /* 0x000fe40008011624 */
[----:B------:R-:W-:Y:S01]  /*2ab0*/  UISETP.LT.U32.AND UP0, UPT, UR43, 0xe, UP0 ;  /* 0x0000000e2b00788c */ /* 0x000fe20008701070 */
[----:B------:R-:W3:Y:S01]  /*2ac0*/  SYNCS.PHASECHK.TRANS64.TRYWAIT P0, [R67+UR40+0x10], R0 ;  /* 0x00001000430075a7 */ /* 0x000ee20008000168 */
[----:B------:R-:W-:Y:S01]  /*2ad0*/  UIMAD.WIDE.U32 UR4, UR4, -0x6db6db6d, URZ ;  /* 0x92492493040478a5 */ /* 0x000fe2000f8e003f */
[----:B------:R-:W-:Y:S01]  /*2ae0*/  SHF.R.S32.HI R9, RZ, 0x1f, R8 ;  /* 0x0000001fff097819 */ /* 0x000fe20000011408 */
[----:B------:R-:W-:-:S02]  /*2af0*/  USEL UR6, URZ, 0x1, !UP0 ;  /* 0x000000013f067887 */ /* 0x000fc4000c000000 */
[----:B------:R-:W-:Y:S02]  /*2b00*/  USHF.R.U32.HI UR4, URZ, 0x2, UR5 ;  /* 0x000000023f047899 */ /* 0x000fe40008011605 */
[----:B------:R-:W-:Y:S02]  /*2b10*/  ULOP3.LUT UR37, UR37, UR6, URZ, 0x3c, !UPT ;  /* 0x0000000625257292 */ /* 0x000fe4000f8e3c3f */
[----:B------:R-:W-:Y:S02]  /*2b20*/  UIMAD UR36, UR4, -0xe, UR36 ;  /* 0xfffffff2042478a4 */ /* 0x000fe4000f8e0224 */
[----:B------:R-:W-:Y:S01]  /*2b30*/  @UP1 ULOP3.LUT UR37, UR37, 0x1, UR4, 0x78, !UPT ;  /* 0x0000000125251892 */ /* 0x000fe2000f8e7804 */
[----:B0--3--:R-:W-:Y:S11]  /*2b40*/  @!P0 BRA `(.L_x_43) ;  /* 0x0000003c00d88947 */ /* 0x009ff60003800000 */
.L_x_147:
[----:B------:R-:W-:Y:S01]  /*2b50*/  IMAD.SHL.U32 R7, R22, 0x40, RZ ;  /* 0x0000004016077824 */ /* 0x000fe200078e00ff */
[----:B------:R-:W-:Y:S01]  /*2b60*/  ULDC UR6, c[0x0][0x284] ;  /* 0x0000a10000067ab9 */ /* 0x000fe20000000800 */
[----:B------:R-:W-:Y:S01]  /*2b70*/  IMAD.SHL.U32 R14, R18, 0x40, RZ ;  /* 0x00000040120e7824 */ /* 0x000fe200078e00ff */
[----:B------:R-:W-:Y:S01]  /*2b80*/  SHF.R.S32.HI R13, RZ, 0x1f, R19 ;  /* 0x0000001fff0d7819 */ /* 0x000fe20000011413 */
[----:B------:R-:W-:Y:S01]  /*2b90*/  ULDC.64 UR4, c[0x0][0x5d0] ;  /* 0x0001740000047ab9 */ /* 0x000fe20000000a00 */
[----:B------:R-:W-:Y:S01]  /*2ba0*/  ISETP.GE.AND P0, PT, R7, UR6, PT ;  /* 0x0000000607007c0c */ /* 0x000fe2000bf06270 */
[----:B------:R-:W-:Y:S01]  /*2bb0*/  IMAD.WIDE.U32 R4, R19, UR4, R8 ;  /* 0x0000000413047c25 */ /* 0x000fe2000f8e0008 */
[----:B------:R-:W-:Y:S02]  /*2bc0*/  SHF.R.S32.HI R15, RZ, 0x1f, R14 ;  /* 0x0000001fff0f7819 */ /* 0x000fe4000001140e */
[C---:B------:R-:W-:Y:S01]  /*2bd0*/  ISETP.GE.OR P0, PT, R14.reuse, R11, P0 ;  /* 0x0000000b0e00720c */ /* 0x040fe20000706670 */
[----:B0-----:R-:W-:Y:S01]  /*2be0*/  IMAD R0, R13, UR4, RZ ;  /* 0x000000040d007c24 */ /* 0x001fe2000f8e02ff */
[----:B-1----:R-:W-:-:S03]  /*2bf0*/  IADD3 R4, P1, R14, R4, RZ ;  /* 0x000000040e047210 */ /* 0x002fc60007f3e0ff */
[----:B------:R-:W-:-:S05]  /*2c00*/  IMAD R3, R19, UR5, R0 ;  /* 0x0000000513037c24 */ /* 0x000fca000f8e0200 */
[----:B------:R-:W-:-:S03]  /*2c10*/  IADD3.X R5, R15, R5, R3, P1, !PT ;  /* 0x000000050f057210 */ /* 0x000fc60000ffe403 */
[----:B------:R-:W-:Y:S05]  /*2c20*/  @P0 BRA `(.L_x_44) ;  /* 0x0000001800e80947 */ /* 0x000fea0003800000 */
[----:B------:R-:W0:Y:S01]  /*2c30*/  LDC.64 R72, c[0x0][0x5c8] ;  /* 0x00017200ff487b82 */ /* 0x000e220000000a00 */
[----:B-----5:R-:W-:Y:S01]  /*2c40*/  FSETP.NEU.AND P0, PT, R57, RZ, PT ;  /* 0x000000ff3900720b */ /* 0x020fe20003f0d000 */
[----:B------:R-:W-:Y:S01]  /*2c50*/  IMAD R3, R60, -0x2, R11 ;  /* 0xfffffffe3c037824 */ /* 0x000fe200078e020b */
[----:B------:R-:W-:Y:S01]  /*2c60*/  BSSY B0, `(.L_x_44) ;  /* 0x00001b6000007945 */ /* 0x000fe20003800000 */
[----:B------:R-:W-:-:S04]  /*2c70*/  IMAD.WIDE R66, R22, 0x40, R58 ;  /* 0x0000004016427825 */ /* 0x000fc800078e023a */
[----:B------:R-:W-:Y:S02]  /*2c80*/  IMAD.IADD R3, R3, 0x1, -R14 ;  /* 0x0000000103037824 */ /* 0x000fe400078e0a0e */
[----:B------:R-:W-:-:S03]  /*2c90*/  IMAD.IADD R0, R64, 0x1, -R7 ;  /* 0x0000000140007824 */ /* 0x000fc600078e0a07 */
[----:B------:R-:W-:-:S04]  /*2ca0*/  ISETP.GT.AND P1, PT, R3, RZ, PT ;  /* 0x000000ff0300720c */ /* 0x000fc80003f24270 */
[----:B------:R-:W-:Y:S01]  /*2cb0*/  ISETP.GT.AND P3, PT, R0, RZ, P1 ;  /* 0x000000ff0000720c */ /* 0x000fe20000f64270 */
[-C--:B0-----:R-:W-:Y:S02]  /*2cc0*/  IMAD R6, R67, R72.reuse, RZ ;  /* 0x0000004843067224 */ /* 0x081fe400078e02ff */
[----:B------:R-:W-:-:S04]  /*2cd0*/  IMAD.WIDE.U32 R68, R66, R72, R4 ;  /* 0x0000004842447225 */ /* 0x000fc800078e0004 */
[----:B------:R-:W-:-:S04]  /*2ce0*/  IMAD R5, R66, R73, R6 ;  /* 0x0000004942057224 */ /* 0x000fc800078e0206 */
[----:B------:R-:W-:Y:S01]  /*2cf0*/  IMAD.IADD R7, R69, 0x1, R5 ;  /* 0x0000000145077824 */ /* 0x000fe200078e0205 */
[----:B------:R-:W-:Y:S06]  /*2d00*/  @!P0 BRA `(.L_x_45) ;  /* 0x0000001000d48947 */ /* 0x000fec0003800000 */
[----:B------:R-:W0:Y:S01]  /*2d10*/  LDC.64 R74, c[0x0][0x5b8] ;  /* 0x00016e00ff4a7b82 */ /* 0x000e220000000a00 */
[----:B------:R-:W-:-:S07]  /*2d20*/  ULDC.64 UR4, c[0x0][0x5c0] ;  /* 0x0001700000047ab9 */ /* 0x000fce0000000a00 */
[----:B------:R-:W1:Y:S08]  /*2d30*/  LDC.64 R76, c[0x0][0x5b0] ;  /* 0x00016c00ff4c7b82 */ /* 0x000e700000000a00 */
[----:B------:R-:W3:Y:S01]  /*2d40*/  LDC.64 R78, c[0x0][0x5a8] ;  /* 0x00016a00ff4e7b82 */ /* 0x000ee20000000a00 */
[-C--:B0-----:R-:W-:Y:S02]  /*2d50*/  IMAD R6, R13, R74.reuse, RZ ;  /* 0x0000004a0d067224 */ /* 0x081fe400078e02ff */
[----:B------:R-:W-:-:S04]  /*2d60*/  IMAD.WIDE.U32 R4, R19, R74, R8 ;  /* 0x0000004a13047225 */ /* 0x000fc800078e0008 */
[----:B------:R-:W-:Y:S01]  /*2d70*/  IMAD R69, R19, R75, R6 ;  /* 0x0000004b13457224 */ /* 0x000fe200078e0206 */
[----:B------:R-:W-:Y:S01]  /*2d80*/  IADD3 R10, P0, R14, R4, RZ ;  /* 0x000000040e0a7210 */ /* 0x000fe20007f1e0ff */
[----:B-1----:R-:W-:-:S03]  /*2d90*/  IMAD R4, R67, R76, RZ ;  /* 0x0000004c43047224 */ /* 0x002fc600078e02ff */
[----:B------:R-:W-:Y:S01]  /*2da0*/  IADD3.X R11, R15, R5, R69, P0, !PT ;  /* 0x000000050f0b7210 */ /* 0x000fe200007fe445 */
[C---:B------:R-:W-:Y:S02]  /*2db0*/  IMAD R67, R66.reuse, R77, R4 ;  /* 0x0000004d42437224 */ /* 0x040fe400078e0204 */
[----:B------:R-:W-:-:S04]  /*2dc0*/  IMAD.WIDE.U32 R4, R66, R76, R10 ;  /* 0x0000004c42047225 */ /* 0x000fc800078e000a */
[----:B------:R-:W-:Y:S01]  /*2dd0*/  IMAD.IADD R5, R5, 0x1, R67 ;  /* 0x0000000105057824 */ /* 0x000fe200078e0243 */
[----:B---3--:R-:W-:-:S04]  /*2de0*/  LEA R12, P0, R4, R78, 0x2 ;  /* 0x0000004e040c7211 */ /* 0x008fc800078010ff */
[----:B------:R-:W-:-:S05]  /*2df0*/  LEA.HI.X R13, R4, R79, R5, 0x2, P0 ;  /* 0x0000004f040d7211 */ /* 0x000fca00000f1405 */
[----:B------:R-:W3:Y:S01]  /*2e00*/  @P3 LDG.E.LTC128B R18, desc[UR50][R12.64] ;  /* 0x000000320c123981 */ /* 0x000ee2000c1e1920 */
[----:B------:R-:W-:Y:S01]  /*2e10*/  IMAD.WIDE.U32 R4, R66, R76, R14 ;  /* 0x0000004c42047225 */ /* 0x000fe200078e000e */
[----:B------:R-:W-:Y:S01]  /*2e20*/  ISETP.GT.AND P2, PT, R3, 0x1, PT ;  /* 0x000000010300780c */ /* 0x000fe20003f44270 */
[----:B------:R-:W-:Y:S01]  /*2e30*/  BSSY B1, `(.L_x_46) ;  /* 0x0000017000017945 */ /* 0x000fe20003800000 */
[C---:B------:R-:W-:Y:S01]  /*2e40*/  SHF.L.U64.HI R23, R76.reuse, 0x3, R77 ;  /* 0x000000034c177819 */ /* 0x040fe2000001024d */
[----:B------:R-:W-:Y:S01]  /*2e50*/  IMAD.SHL.U32 R22, R76, 0x8, RZ ;  /* 0x000000084c167824 */ /* 0x000fe200078e00ff */
[----:B------:R-:W-:Y:S02]  /*2e60*/  IADD3 R20, P0, R8, R4, RZ ;  /* 0x0000000408147210 */ /* 0x000fe40007f1e0ff */
[----:B------:R-:W-:Y:S01]  /*2e70*/  ISETP.GT.AND P4, PT, R0, RZ, P2 ;  /* 0x000000ff0000720c */ /* 0x000fe20001784270 */
[----:B------:R-:W-:Y:S01]  /*2e80*/  IMAD.WIDE.U32 R22, R66, R76, R22 ;  /* 0x0000004c42167225 */ /* 0x000fe200078e0016 */
[----:B------:R-:W-:-:S02]  /*2e90*/  IADD3.X R21, R9, R67, R5, P0, !PT ;  /* 0x0000004309157210 */ /* 0x000fc400007fe405 */
[----:B------:R-:W-:Y:S01]  /*2ea0*/  LEA R6, P0, R68, UR4, 0x2 ;  /* 0x0000000444067c11 */ /* 0x000fe2000f8010ff */
[----:B------:R-:W-:Y:S01]  /*2eb0*/  IMAD.IADD R67, R67, 0x1, R23 ;  /* 0x0000000143437824 */ /* 0x000fe200078e0217 */
[----:B------:R-:W-:Y:S01]  /*2ec0*/  ISETP.GT.AND P1, PT, R0, 0x8, P1 ;  /* 0x000000080000780c */ /* 0x000fe20000f24270 */
[----:B------:R-:W-:Y:S01]  /*2ed0*/  IMAD.WIDE.U32 R20, R19, R74, R20 ;  /* 0x0000004a13147225 */ /* 0x000fe200078e0014 */
[----:B------:R-:W-:-:S03]  /*2ee0*/  LEA.HI.X R7, R68, UR5, R7, 0x2, P0 ;  /* 0x0000000544077c11 */ /* 0x000fc600080f1407 */
[----:B------:R-:W-:Y:S01]  /*2ef0*/  IMAD.IADD R21, R69, 0x1, R21 ;  /* 0x0000000145157824 */ /* 0x000fe200078e0215 */
[----:B------:R-:W-:Y:S01]  /*2f00*/  LEA R4, P0, R20, R78, 0x2 ;  /* 0x0000004e14047211 */ /* 0x000fe200078010ff */
[----:B---3--:R-:W-:-:S04]  /*2f10*/  FMUL R5, R18, R57 ;  /* 0x0000003912057220 */ /* 0x008fc80000400000 */
[----:B------:R-:W-:Y:S01]  /*2f20*/  FFMA R71, R24, R56, R5 ;  /* 0x0000003818477223 */ /* 0x000fe20000000005 */
[----:B------:R-:W-:Y:S02]  /*2f30*/  LEA.HI.X R5, R20, R79, R21, 0x2, P0 ;  /* 0x0000004f14057211 */ /* 0x000fe400000f1415 */
[----:B------:R-:W-:Y:S02]  /*2f40*/  IADD3 R13, P0, R10, R22, RZ ;  /* 0x000000160a0d7210 */ /* 0x000fe40007f1e0ff */
[----:B------:R0:W-:Y:S02]  /*2f50*/  @P3 STG.E desc[UR50][R6.64], R71 ;  /* 0x0000004706003986 */ /* 0x0001e4000c101932 */
[----:B------:R-:W-:Y:S01]  /*2f60*/  LEA R12, P3, R13, R78, 0x2 ;  /* 0x0000004e0d0c7211 */ /* 0x000fe200078610ff */
[----:B------:R-:W-:Y:S01]  /*2f70*/  IMAD.X R20, R67, 0x1, R11, P0 ;  /* 0x0000000143147824 */ /* 0x000fe200000e060b */
[----:B------:R-:W-:Y:S11]  /*2f80*/  @!P4 BRA `(.L_x_47) ;  /* 0x000000000004c947 */ /* 0x000ff60003800000 */
[----:B------:R1:W5:Y:S02]  /*2f90*/  LDG.E.LTC128B R18, desc[UR50][R4.64+0x4] ;  /* 0x0000043204127981 */ /* 0x000364000c1e1920 */
.L_x_47:
[----:B------:R-:W-:Y:S05]  /*2fa0*/  BSYNC B1 ;  /* 0x0000000000017941 */ /* 0x000fea0003800000 */
.L_x_46:
[----:B-----5:R-:W-:Y:S01]  /*2fb0*/  FMUL R10, R18, R57 ;  /* 0x00000039120a7220 */ /* 0x020fe20000400000 */
[----:B------:R-:W-:-:S03]  /*2fc0*/  LEA.HI.X R13, R13, R79, R20, 0x2, P3 ;  /* 0x0000004f0d0d7211 */ /* 0x000fc600018f1414 */
[----:B------:R-:W-:-:S05]  /*2fd0*/  FFMA R25, R25, R56, R10 ;  /* 0x0000003819197223 */ /* 0x000fca000000000a */
[----:B------:R3:W-:Y:S04]  /*2fe0*/  @P4 STG.E desc[UR50][R6.64+0x4], R25 ;  /* 0x0000041906004986 */ /* 0x0007e8000c101932 */
[----:B------:R-:W4:Y:S01]  /*2ff0*/  @P1 LDG.E.LTC128B R18, desc[UR50][R12.64] ;  /* 0x000000320c121981 */ /* 0x000f22000c1e1920 */
[----:B------:R-:W-:Y:S01]  /*3000*/  IADD3 R14, P0, P3, R8, R22, R14 ;  /* 0x00000016080e7210 */ /* 0x000fe20007b1e00e */
[----:B------:R-:W-:Y:S01]  /*3010*/  BSSY B1, `(.L_x_48) ;  /* 0x0000010000017945 */ /* 0x000fe20003800000 */
[C---:B------:R-:W-:Y:S02]  /*3020*/  SHF.L.U64.HI R11, R72.reuse, 0x5, R73 ;  /* 0x00000005480b7819 */ /* 0x040fe40000010249 */
[----:B------:R-:W-:Y:S02]  /*3030*/  IADD3.X R15, R9, R67, R15, P0, P3 ;  /* 0x00000043090f7210 */ /* 0x000fe400007e640f */
[----:B------:R-:W-:-:S02]  /*3040*/  LEA R10, P3, R72, R6, 0x5 ;  /* 0x00000006480a7211 */ /* 0x000fc400078628ff */
[----:B------:R-:W-:Y:S01]  /*3050*/  ISETP.GT.AND P2, PT, R0, 0x8, P2 ;  /* 0x000000080000780c */ /* 0x000fe20001744270 */
[----:B------:R-:W-:Y:S01]  /*3060*/  IMAD.WIDE.U32 R14, R19, R74, R14 ;  /* 0x0000004a130e7225 */ /* 0x000fe200078e000e */
[----:B------:R-:W-:-:S03]  /*3070*/  ISETP.GT.AND P0, PT, R3, 0x8, PT ;  /* 0x000000080300780c */ /* 0x000fc60003f04270 */
[----:B------:R-:W-:Y:S01]  /*3080*/  IMAD.X R11, R11, 0x1, R7, P3 ;  /* 0x000000010b0b7824 */ /* 0x000fe200018e0607 */
[----:B------:R-:W-:Y:S01]  /*3090*/  LEA R8, P4, R14, R78, 0x2 ;  /* 0x0000004e0e087211 */ /* 0x000fe200078810ff */
[----:B------:R-:W-:Y:S02]  /*30a0*/  IMAD.IADD R15, R69, 0x1, R15 ;  /* 0x00000001450f7824 */ /* 0x000fe400078e020f */
[----:B----4-:R-:W-:-:S04]  /*30b0*/  FMUL R9, R18, R57 ;  /* 0x0000003912097220 */ /* 0x010fc80000400000 */
[----:B------:R-:W-:Y:S01]  /*30c0*/  FFMA R13, R26, R56, R9 ;  /* 0x000000381a0d7223 */ /* 0x000fe20000000009 */
[----:B------:R-:W-:-:S04]  /*30d0*/  LEA.HI.X R9, R14, R79, R15, 0x2, P4 ;  /* 0x0000004f0e097211 */ /* 0x000fc800020f140f */
[----:B------:R3:W-:Y:S01]  /*30e0*/  @P1 STG.E desc[UR50][R10.64], R13 ;  /* 0x0000000d0a001986 */ /* 0x0007e2000c101932 */
[----:B------:R-:W-:Y:S05]  /*30f0*/  @!P2 BRA `(.L_x_49) ;  /* 0x000000000004a947 */ /* 0x000fea0003800000 */
[----:B------:R4:W5:Y:S02]  /*3100*/  LDG.E.LTC128B R18, desc[UR50][R8.64+0x4] ;  /* 0x0000043208127981 */ /* 0x000964000c1e1920 */
.L_x_49:
[----:B------:R-:W-:Y:S05]  /*3110*/  BSYNC B1 ;  /* 0x0000000000017941 */ /* 0x000fea0003800000 */
.L_x_48:
[----:B-----5:R-:W-:Y:S01]  /*3120*/  FMUL R12, R18, R57 ;  /* 0x00000039120c7220 */ /* 0x020fe20000400000 */
[----:B------:R-:W-:Y:S01]  /*3130*/  ISETP.GT.AND P3, PT, R0, RZ, P0 ;  /* 0x000000ff0000720c */ /* 0x000fe20000764270 */
[----:B------:R-:W-:Y:S01]  /*3140*/  BSSY B1, `(.L_x_50) ;  /* 0x0000006000017945 */ /* 0x000fe20003800000 */
[----:B------:R-:W-:Y:S01]  /*3150*/  ISETP.GT.AND P1, PT, R3, 0x9, PT ;  /* 0x000000090300780c */ /* 0x000fe20003f24270 */
[----:B------:R-:W-:-:S05]  /*3160*/  FFMA R27, R27, R56, R12 ;  /* 0x000000381b1b7223 */ /* 0x000fca000000000c */
[----:B------:R0:W-:Y:S05]  /*3170*/  @P2 STG.E desc[UR50][R10.64+0x4], R27 ;  /* 0x0000041b0a002986 */ /* 0x0001ea000c101932 */
[----:B------:R-:W-:Y:S05]  /*3180*/  @!P3 BRA `(.L_x_51) ;  /* 0x000000000004b947 */ /* 0x000fea0003800000 */
[----:B------:R0:W5:Y:S02]  /*3190*/  LDG.E.LTC128B R18, desc[UR50][R4.64+0x20] ;  /* 0x0000203204127981 */ /* 0x000164000c1e1920 */
.L_x_51:
[----:B------:R-:W-:Y:S05]  /*31a0*/  BSYNC B1 ;  /* 0x0000000000017941 */ /* 0x000fea0003800000 */
.L_x_50:
[----:B---3-5:R-:W-:Y:S01]  /*31b0*/  FMUL R13, R18, R57 ;  /* 0x00000039120d7220 */ /* 0x028fe20000400000 */
[----:B------:R-:W-:Y:S01]  /*31c0*/  ISETP.GT.AND P2, PT, R0, RZ, P1 ;  /* 0x000000ff0000720c */ /* 0x000fe20000f44270 */
[----:B------:R-:W-:Y:S02]  /*31d0*/  BSSY B1, `(.L_x_52) ;  /* 0x0000005000017945 */ /* 0x000fe40003800000 */
[----:B------:R-:W-:-:S05]  /*31e0*/  FFMA R13, R28, R56, R13 ;  /* 0x000000381c0d7223 */ /* 0x000fca000000000d */
[----:B------:R3:W-:Y:S05]  /*31f0*/  @P3 STG.E desc[UR50][R6.64+0x20], R13 ;  /* 0x0000200d06003986 */ /* 0x0007ea000c101932 */
[----:B------:R-:W-:Y:S05]  /*3200*/  @!P2 BRA `(.L_x_53) ;  /* 0x000000000004a947 */ /* 0x000fea0003800000 */
[----:B------:R0:W5:Y:S02]  /*3210*/  LDG.E.LTC128B R18, desc[UR50][R4.64+0x24] ;  /* 0x0000243204127981 */ /* 0x000164000c1e1920 */
.L_x_53:
[----:B------:R-:W-:Y:S05]  /*3220*/  BSYNC B1 ;  /* 0x0000000000017941 */ /* 0x000fea0003800000 */
.L_x_52:
[----:B-----5:R-:W-:Y:S01]  /*3230*/  FMUL R12, R18, R57 ;  /* 0x00000039120c7220 */ /* 0x020fe20000400000 */
[----:B------:R-:W-:Y:S01]  /*3240*/  ISETP.GT.AND P0, PT, R0, 0x8, P0 ;  /* 0x000000080000780c */ /* 0x000fe20000704270 */
[----:B------:R-:W-:Y:S02]  /*3250*/  BSSY B1, `(.L_x_54) ;  /* 0x0000005000017945 */ /* 0x000fe40003800000 */
[----:B------:R-:W-:-:S05]  /*3260*/  FFMA R29, R29, R56, R12 ;  /* 0x000000381d1d7223 */ /* 0x000fca000000000c */
[----:B------:R0:W-:Y:S05]  /*3270*/  @P2 STG.E desc[UR50][R6.64+0x24], R29 ;  /* 0x0000241d06002986 */ /* 0x0001ea000c101932 */
[----:B------:R-:W-:Y:S05]  /*3280*/  @!P0 BRA `(.L_x_55) ;  /* 0x0000000000048947 */ /* 0x000fea0003800000 */
[----:B------:R0:W5:Y:S02]  /*3290*/  LDG.E.LTC128B R18, desc[UR50][R8.64+0x20] ;  /* 0x0000203208127981 */ /* 0x000164000c1e1920 */
.L_x_55:
[----:B------:R-:W-:Y:S05]  /*32a0*/  BSYNC B1 ;  /* 0x0000000000017941 */ /* 0x000fea0003800000 */
.L_x_54:
[----:B---3-5:R-:W-:Y:S01]  /*32b0*/  FMUL R13, R18, R57 ;  /* 0x00000039120d7220 */ /* 0x028fe20000400000 */
[----:B------:R-:W-:Y:S01]  /*32c0*/  ISETP.GT.AND P2, PT, R0, 0x8, P1 ;  /* 0x000000080000780c */ /* 0x000fe20000f44270 */
[----:B------:R-:W-:Y:S01]  /*32d0*/  BSSY B1, `(.L_x_56) ;  /* 0x0000006000017945 */ /* 0x000fe20003800000 */
[----:B------:R-:W-:Y:S01]  /*32e0*/  ISETP.GT.AND P1, PT, R3, 0x10, PT ;  /* 0x000000100300780c */ /* 0x000fe20003f24270 */
[----:B------:R-:W-:-:S05]  /*32f0*/  FFMA R13, R30, R56, R13 ;  /* 0x000000381e0d7223 */ /* 0x000fca000000000d */
[----:B------:R3:W-:Y:S05]  /*3300*/  @P0 STG.E desc[UR50][R10.64+0x20], R13 ;  /* 0x0000200d0a000986 */ /* 0x0007ea000c101932 */
[----:B------:R-:W-:Y:S05]  /*3310*/  @!P2 BRA `(.L_x_57) ;  /* 0x000000000004a947 */ /* 0x000fea0003800000 */
[----:B------:R0:W5:Y:S02]  /*3320*/  LDG.E.LTC128B R18, desc[UR50][R8.64+0x24] ;  /* 0x0000243208127981 */ /* 0x000164000c1e1920 */
.L_x_57:
[----:B------:R-:W-:Y:S05]  /*3330*/  BSYNC B1 ;  /* 0x0000000000017941 */ /* 0x000fea0003800000 */
.L_x_56:
        /* <DEDUP_REMOVED lines=8> */
.L_x_59:
[----:B------:R-:W-:Y:S05]  /*33c0*/  BSYNC B1 ;  /* 0x0000000000017941 */ /* 0x000fea0003800000 */
.L_x_58:
[----:B---3-5:R-:W-:Y:S01]  /*33d0*/  FMUL R13, R18, R57 ;  /* 0x00000039120d7220 */ /* 0x028fe20000400000 */
[----:B------:R-:W-:Y:S01]  /*33e0*/  ISETP.GT.AND P4, PT, R0, RZ, P0 ;  /* 0x000000ff0000720c */ /* 0x000fe20000784270 */
[----:B------:R-:W-:Y:S02]  /*33f0*/  BSSY B1, `(.L_x_60) ;  /* 0x0000005000017945 */ /* 0x000fe40003800000 */
[----:B------:R-:W-:-:S05]  /*3400*/  FFMA R13, R32, R56, R13 ;  /* 0x00000038200d7223 */ /* 0x000fca000000000d */
[----:B------:R3:W-:Y:S05]  /*3410*/  @P3 STG.E desc[UR50][R6.64+0x40], R13 ;  /* 0x0000400d06003986 */ /* 0x0007ea000c101932 */
[----:B------:R-:W-:Y:S05]  /*3420*/  @!P4 BRA `(.L_x_61) ;  /* 0x000000000004c947 */ /* 0x000fea0003800000 */
[----:B------:R0:W5:Y:S02]  /*3430*/  LDG.E.LTC128B R18, desc[UR50][R4.64+0x44] ;  /* 0x0000443204127981 */ /* 0x000164000c1e1920 */
.L_x_61:
[----:B------:R-:W-:Y:S05]  /*3440*/  BSYNC B1 ;  /* 0x0000000000017941 */ /* 0x000fea0003800000 */
.L_x_60:
[----:B-----5:R-:W-:Y:S01]  /*3450*/  FMUL R12, R18, R57 ;  /* 0x00000039120c7220 */ /* 0x020fe20000400000 */
[----:B------:R-:W-:Y:S01]  /*3460*/  ISETP.GT.AND P2, PT, R0, 0x8, P1 ;  /* 0x000000080000780c */ /* 0x000fe20000f44270 */
[----:B------:R-:W-:Y:S02]  /*3470*/  BSSY B1, `(.L_x_62) ;  /* 0x0000005000017945 */ /* 0x000fe40003800000 */
[----:B------:R-:W-:-:S05]  /*3480*/  FFMA R33, R33, R56, R12 ;  /* 0x0000003821217223 */ /* 0x000fca000000000c */
[----:B------:R0:W-:Y:S05]  /*3490*/  @P4 STG.E desc[UR50][R6.64+0x44], R33 ;  /* 0x0000442106004986 */ /* 0x0001ea000c101932 */
[----:B------:R-:W-:Y:S05]  /*34a0*/  @!P2 BRA `(.L_x_63) ;  /* 0x000000000004a947 */ /* 0x000fea0003800000 */
[----:B------:R0:W5:Y:S02]  /*34b0*/  LDG.E.LTC128B R18, desc[UR50][R8.64+0x40] ;  /* 0x0000403208127981 */ /* 0x000164000c1e1920 */
.L_x_63:
[----:B------:R-:W-:Y:S05]  /*34c0*/  BSYNC B1 ;  /* 0x0000000000017941 */ /* 0x000fea0003800000 */
.L_x_62:
        /* <DEDUP_REMOVED lines=8> */
.L_x_65:
[----:B------:R-:W-:Y:S05]  /*3550*/  BSYNC B1 ;  /* 0x0000000000017941 */ /* 0x000fea0003800000 */
.L_x_64:
        /* <DEDUP_REMOVED lines=8> */
.L_x_67:
[----:B------:R-:W-:Y:S05]  /*35e0*/  BSYNC B1 ;  /* 0x0000000000017941 */ /* 0x000fea0003800000 */
.L_x_66:
[----:B---3-5:R-:W-:Y:S01]  /*35f0*/  FMUL R13, R18, R57 ;  /* 0x00000039120d7220 */ /* 0x028fe20000400000 */
[----:B------:R-:W-:Y:S01]  /*3600*/  ISETP.GT.AND P3, PT, R0, RZ, P0 ;  /* 0x000000ff0000720c */ /* 0x000fe20000764270 */
[----:B------:R-:W-:Y:S02]  /*3610*/  BSSY B1, `(.L_x_68) ;  /* 0x0000005000017945 */ /* 0x000fe40003800000 */
[----:B------:R-:W-:-:S05]  /*3620*/  FFMA R13, R36, R56, R13 ;  /* 0x00000038240d7223 */ /* 0x000fca000000000d */
[----:B------:R3:W-:Y:S05]  /*3630*/  @P2 STG.E desc[UR50][R6.64+0x60], R13 ;  /* 0x0000600d06002986 */ /* 0x0007ea000c101932 */
[----:B------:R-:W-:Y:S05]  /*3640*/  @!P3 BRA `(.L_x_69) ;  /* 0x000000000004b947 */ /* 0x000fea0003800000 */
[----:B------:R0:W5:Y:S02]  /*3650*/  LDG.E.LTC128B R18, desc[UR50][R4.64+0x64] ;  /* 0x0000643204127981 */ /* 0x000164000c1e1920 */
.L_x_69:
[----:B------:R-:W-:Y:S05]  /*3660*/  BSYNC B1 ;  /* 0x0000000000017941 */ /* 0x000fea0003800000 */
.L_x_68:
[----:B-----5:R-:W-:Y:S01]  /*3670*/  FMUL R12, R18, R57 ;  /* 0x00000039120c7220 */ /* 0x020fe20000400000 */
[----:B------:R-:W-:Y:S01]  /*3680*/  ISETP.GT.AND P2, PT, R0, 0x8, P1 ;  /* 0x000000080000780c */ /* 0x000fe20000f44270 */
[----:B------:R-:W-:Y:S02]  /*3690*/  BSSY B1, `(.L_x_70) ;  /* 0x0000005000017945 */ /* 0x000fe40003800000 */
[----:B------:R-:W-:-:S05]  /*36a0*/  FFMA R37, R37, R56, R12 ;  /* 0x0000003825257223 */ /* 0x000fca000000000c */
[----:B------:R0:W-:Y:S05]  /*36b0*/  @P3 STG.E desc[UR50][R6.64+0x64], R37 ;  /* 0x0000642506003986 */ /* 0x0001ea000c101932 */
[----:B------:R-:W-:Y:S05]  /*36c0*/  @!P2 BRA `(.L_x_71) ;  /* 0x000000000004a947 */ /* 0x000fea0003800000 */
[----:B------:R0:W5:Y:S02]  /*36d0*/  LDG.E.LTC128B R18, desc[UR50][R8.64+0x60] ;  /* 0x0000603208127981 */ /* 0x000164000c1e1920 */
.L_x_71:
[----:B------:R-:W-:Y:S05]  /*36e0*/  BSYNC B1 ;  /* 0x0000000000017941 */ /* 0x000fea0003800000 */
.L_x_70:
        /* <DEDUP_REMOVED lines=8> */
.L_x_73:
[----:B------:R-:W-:Y:S05]  /*3770*/  BSYNC B1 ;  /* 0x0000000000017941 */ /* 0x000fea0003800000 */
.L_x_72:
        /* <DEDUP_REMOVED lines=8> */
.L_x_75:
[----:B------:R-:W-:Y:S05]  /*3800*/  BSYNC B1 ;  /* 0x0000000000017941 */ /* 0x000fea0003800000 */
.L_x_74:
[----:B---3-5:R-:W-:Y:S01]  /*3810*/  FMUL R13, R18, R57 ;  /* 0x00000039120d7220 */ /* 0x028fe20000400000 */
[----:B------:R-:W-:Y:S01]  /*3820*/  ISETP.GT.AND P3, PT, R0, RZ, P0 ;  /* 0x000000ff0000720c */ /* 0x000fe20000764270 */
[----:B------:R-:W-:Y:S02]  /*3830*/  BSSY B1, `(.L_x_76) ;  /* 0x0000005000017945 */ /* 0x000fe40003800000 */
[----:B------:R-:W-:-:S05]  /*3840*/  FFMA R13, R40, R56, R13 ;  /* 0x00000038280d7223 */ /* 0x000fca000000000d */
[----:B------:R3:W-:Y:S05]  /*3850*/  @P2 STG.E desc[UR50][R6.64+0x80], R13 ;  /* 0x0000800d06002986 */ /* 0x0007ea000c101932 */
[----:B------:R-:W-:Y:S05]  /*3860*/  @!P3 BRA `(.L_x_77) ;  /* 0x000000000004b947 */ /* 0x000fea0003800000 */
[----:B------:R0:W5:Y:S02]  /*3870*/  LDG.E.LTC128B R18, desc[UR50][R4.64+0x84] ;  /* 0x0000843204127981 */ /* 0x000164000c1e1920 */
.L_x_77:
[----:B------:R-:W-:Y:S05]  /*3880*/  BSYNC B1 ;  /* 0x0000000000017941 */ /* 0x000fea0003800000 */
.L_x_76:
[----:B-----5:R-:W-:Y:S01]  /*3890*/  FMUL R12, R18, R57 ;  /* 0x00000039120c7220 */ /* 0x020fe20000400000 */
[----:B------:R-:W-:Y:S01]  /*38a0*/  ISETP.GT.AND P2, PT, R0, 0x8, P1 ;  /* 0x000000080000780c */ /* 0x000fe20000f44270 */
[----:B------:R-:W-:Y:S02]  /*38b0*/  BSSY B1, `(.L_x_78) ;  /* 0x0000005000017945 */ /* 0x000fe40003800000 */
[----:B------:R-:W-:-:S05]  /*38c0*/  FFMA R41, R41, R56, R12 ;  /* 0x0000003829297223 */ /* 0x000fca000000000c */
[----:B------:R0:W-:Y:S05]  /*38d0*/  @P3 STG.E desc[UR50][R6.64+0x84], R41 ;  /* 0x0000842906003986 */ /* 0x0001ea000c101932 */
[----:B------:R-:W-:Y:S05]  /*38e0*/  @!P2 BRA `(.L_x_79) ;  /* 0x000000000004a947 */ /* 0x000fea0003800000 */
[----:B------:R0:W5:Y:S02]  /*38f0*/  LDG.E.LTC128B R18, desc[UR50][R8.64+0x80] ;  /* 0x0000803208127981 */ /* 0x000164000c1e1920 */
.L_x_79:
[----:B------:R-:W-:Y:S05]  /*3900*/  BSYNC B1 ;  /* 0x0000000000017941 */ /* 0x000fea0003800000 */
.L_x_78:
        /* <DEDUP_REMOVED lines=8> */
.L_x_81:
[----:B------:R-:W-:Y:S05]  /*3990*/  BSYNC B1 ;  /* 0x0000000000017941 */ /* 0x000fea0003800000 */
.L_x_80:
        /* <DEDUP_REMOVED lines=8> */
.L_x_83:
[----:B------:R-:W-:Y:S05]  /*3a20*/  BSYNC B1 ;  /* 0x0000000000017941 */ /* 0x000fea0003800000 */
.L_x_82:
[----:B---3-5:R-:W-:Y:S01]  /*3a30*/  FMUL R13, R18, R57 ;  /* 0x00000039120d7220 */ /* 0x028fe20000400000 */
[----:B------:R-:W-:Y:S01]  /*3a40*/  ISETP.GT.AND P3, PT, R0, RZ, P0 ;  /* 0x000000ff0000720c */ /* 0x000fe20000764270 */
[----:B------:R-:W-:Y:S02]  /*3a50*/  BSSY B1, `(.L_x_84) ;  /* 0x0000005000017945 */ /* 0x000fe40003800000 */
[----:B------:R-:W-:-:S05]  /*3a60*/  FFMA R13, R44, R56, R13 ;  /* 0x000000382c0d7223 */ /* 0x000fca000000000d */
[----:B------:R3:W-:Y:S05]  /*3a70*/  @P2 STG.E desc[UR50][R6.64+0xa0], R13 ;  /* 0x0000a00d06002986 */ /* 0x0007ea000c101932 */
[----:B------:R-:W-:Y:S05]  /*3a80*/  @!P3 BRA `(.L_x_85) ;  /* 0x000000000004b947 */ /* 0x000fea0003800000 */
[----:B------:R0:W5:Y:S02]  /*3a90*/  LDG.E.LTC128B R18, desc[UR50][R4.64+0xa4] ;  /* 0x0000a43204127981 */ /* 0x000164000c1e1920 */
.L_x_85:
[----:B------:R-:W-:Y:S05]  /*3aa0*/  BSYNC B1 ;  /* 0x0000000000017941 */ /* 0x000fea0003800000 */
.L_x_84:
[----:B-----5:R-:W-:Y:S01]  /*3ab0*/  FMUL R12, R18, R57 ;  /* 0x00000039120c7220 */ /* 0x020fe20000400000 */
[----:B------:R-:W-:Y:S01]  /*3ac0*/  ISETP.GT.AND P2, PT, R0, 0x8, P1 ;  /* 0x000000080000780c */ /* 0x000fe20000f44270 */
[----:B------:R-:W-:Y:S02]  /*3ad0*/  BSSY B1, `(.L_x_86) ;  /* 0x0000005000017945 */ /* 0x000fe40003800000 */
[----:B------:R-:W-:-:S05]  /*3ae0*/  FFMA R45, R45, R56, R12 ;  /* 0x000000382d2d7223 */ /* 0x000fca000000000c */
[----:B------:R0:W-:Y:S05]  /*3af0*/  @P3 STG.E desc[UR50][R6.64+0xa4], R45 ;  /* 0x0000a42d06003986 */ /* 0x0001ea000c101932 */
[----:B------:R-:W-:Y:S05]  /*3b00*/  @!P2 BRA `(.L_x_87) ;  /* 0x000000000004a947 */ /* 0x000fea0003800000 */
[----:B------:R0:W5:Y:S02]  /*3b10*/  LDG.E.LTC128B R18, desc[UR50][R8.64+0xa0] ;  /* 0x0000a03208127981 */ /* 0x000164000c1e1920 */
.L_x_87:
[----:B------:R-:W-:Y:S05]  /*3b20*/  BSYNC B1 ;  /* 0x0000000000017941 */ /* 0x000fea0003800000 */
.L_x_86:
        /* <DEDUP_REMOVED lines=8> */
.L_x_89:
[----:B------:R-:W-:Y:S05]  /*3bb0*/  BSYNC B1 ;  /* 0x0000000000017941 */ /* 0x000fea0003800000 */
.L_x_88:
        /* <DEDUP_REMOVED lines=8> */
.L_x_91:
[----:B------:R-:W-:Y:S05]  /*3c40*/  BSYNC B1 ;  /* 0x0000000000017941 */ /* 0x000fea0003800000 */
.L_x_90:
[----:B---3-5:R-:W-:Y:S01]  /*3c50*/  FMUL R13, R18, R57 ;  /* 0x00000039120d7220 */ /* 0x028fe20000400000 */
[----:B------:R-:W-:Y:S01]  /*3c60*/  ISETP.GT.AND P3, PT, R0, RZ, P0 ;  /* 0x000000ff0000720c */ /* 0x000fe20000764270 */
[----:B------:R-:W-:Y:S02]  /*3c70*/  BSSY B1, `(.L_x_92) ;  /* 0x0000005000017945 */ /* 0x000fe40003800000 */
[----:B------:R-:W-:-:S05]  /*3c80*/  FFMA R13, R48, R56, R13 ;  /* 0x00000038300d7223 */ /* 0x000fca000000000d */
[----:B------:R3:W-:Y:S05]  /*3c90*/  @P2 STG.E desc[UR50][R6.64+0xc0], R13 ;  /* 0x0000c00d06002986 */ /* 0x0007ea000c101932 */
[----:B------:R-:W-:Y:S05]  /*3ca0*/  @!P3 BRA `(.L_x_93) ;  /* 0x000000000004b947 */ /* 0x000fea0003800000 */
[----:B------:R0:W5:Y:S02]  /*3cb0*/  LDG.E.LTC128B R18, desc[UR50][R4.64+0xc4] ;  /* 0x0000c43204127981 */ /* 0x000164000c1e1920 */
.L_x_93:
[----:B------:R-:W-:Y:S05]  /*3cc0*/  BSYNC B1 ;  /* 0x0000000000017941 */ /* 0x000fea0003800000 */
.L_x_92:
[----:B-----5:R-:W-:Y:S01]  /*3cd0*/  FMUL R12, R18, R57 ;  /* 0x00000039120c7220 */ /* 0x020fe20000400000 */
[----:B------:R-:W-:Y:S01]  /*3ce0*/  ISETP.GT.AND P2, PT, R0, 0x8, P1 ;  /* 0x000000080000780c */ /* 0x000fe20000f44270 */
[----:B------:R-:W-:Y:S02]  /*3cf0*/  BSSY B1, `(.L_x_94) ;  /* 0x0000005000017945 */ /* 0x000fe40003800000 */
[----:B------:R-:W-:-:S05]  /*3d00*/  FFMA R49, R49, R56, R12 ;  /* 0x0000003831317223 */ /* 0x000fca000000000c */
[----:B------:R0:W-:Y:S05]  /*3d10*/  @P3 STG.E desc[UR50][R6.64+0xc4], R49 ;  /* 0x0000c43106003986 */ /* 0x0001ea000c101932 */
[----:B------:R-:W-:Y:S05]  /*3d20*/  @!P2 BRA `(.L_x_95) ;  /* 0x000000000004a947 */ /* 0x000fea0003800000 */
[----:B------:R0:W5:Y:S02]  /*3d30*/  LDG.E.LTC128B R18, desc[UR50][R8.64+0xc0] ;  /* 0x0000c03208127981 */ /* 0x000164000c1e1920 */
.L_x_95:
[----:B------:R-:W-:Y:S05]  /*3d40*/  BSYNC B1 ;  /* 0x0000000000017941 */ /* 0x000fea0003800000 */
.L_x_94:
        /* <DEDUP_REMOVED lines=8> */
.L_x_97:
[----:B------:R-:W-:Y:S05]  /*3dd0*/  BSYNC B1 ;  /* 0x0000000000017941 */ /* 0x000fea0003800000 */
.L_x_96:
        /* <DEDUP_REMOVED lines=8> */
.L_x_99:
[----:B------:R-:W-:Y:S05]  /*3e60*/  BSYNC B1 ;  /* 0x0000000000017941 */ /* 0x000fea0003800000 */
.L_x_98:
[----:B-----5:R-:W-:Y:S01]  /*3e70*/  FMUL R3, R18, R57 ;  /* 0x0000003912037220 */ /* 0x020fe20000400000 */
[----:B------:R-:W-:Y:S01]  /*3e80*/  ISETP.GT.AND P3, PT, R0, RZ, P0 ;  /* 0x000000ff0000720c */ /* 0x000fe20000764270 */
[----:B------:R-:W-:Y:S02]  /*3e90*/  BSSY B1, `(.L_x_100) ;  /* 0x0000005000017945 */ /* 0x000fe40003800000 */
[----:B------:R-:W-:-:S05]  /*3ea0*/  FFMA R3, R52, R56, R3 ;  /* 0x0000003834037223 */ /* 0x000fca0000000003 */
[----:B------:R0:W-:Y:S05]  /*3eb0*/  @P2 STG.E desc[UR50][R6.64+0xe0], R3 ;  /* 0x0000e00306002986 */ /* 0x0001ea000c101932 */
[----:B------:R-:W-:Y:S05]  /*3ec0*/  @!P3 BRA `(.L_x_101) ;  /* 0x000000000004b947 */ /* 0x000fea0003800000 */
[----:B------:R0:W5:Y:S02]  /*3ed0*/  LDG.E.LTC128B R18, desc[UR50][R4.64+0xe4] ;  /* 0x0000e43204127981 */ /* 0x000164000c1e1920 */
.L_x_101:
[----:B------:R-:W-:Y:S05]  /*3ee0*/  BSYNC B1 ;  /* 0x0000000000017941 */ /* 0x000fea0003800000 */
.L_x_100:
[----:B01---5:R-:W-:Y:S01]  /*3ef0*/  FMUL R4, R18, R57 ;  /* 0x0000003912047220 */ /* 0x023fe20000400000 */
[----:B------:R-:W-:Y:S01]  /*3f00*/  ISETP.GT.AND P1, PT, R0, 0x8, P1 ;  /* 0x000000080000780c */ /* 0x000fe20000f24270 */
[----:B------:R-:W-:Y:S02]  /*3f10*/  BSSY B1, `(.L_x_102) ;  /* 0x0000005000017945 */ /* 0x000fe40003800000 */
[----:B------:R-:W-:-:S05]  /*3f20*/  FFMA R53, R53, R56, R4 ;  /* 0x0000003835357223 */ /* 0x000fca0000000004 */
[----:B------:R0:W-:Y:S05]  /*3f30*/  @P3 STG.E desc[UR50][R6.64+0xe4], R53 ;  /* 0x0000e43506003986 */ /* 0x0001ea000c101932 */
[----:B------:R-:W-:Y:S05]  /*3f40*/  @!P1 BRA `(.L_x_103) ;  /* 0x0000000000049947 */ /* 0x000fea0003800000 */
[----:B------:R1:W5:Y:S02]  /*3f50*/  LDG.E.LTC128B R18, desc[UR50][R8.64+0xe0] ;  /* 0x0000e03208127981 */ /* 0x000364000c1e1920 */
.L_x_103:
[----:B------:R-:W-:Y:S05]  /*3f60*/  BSYNC B1 ;  /* 0x0000000000017941 */ /* 0x000fea0003800000 */
.L_x_102:
[----:B-----5:R-:W-:Y:S01]  /*3f70*/  FMUL R3, R18, R57 ;  /* 0x0000003912037220 */ /* 0x020fe20000400000 */
[----:B------:R-:W-:Y:S01]  /*3f80*/  @P1 IMAD.MOV.U32 R4, RZ, RZ, R10 ;  /* 0x000000ffff041224 */ /* 0x000fe200078e000a */
[----:B------:R-:W-:Y:S01]  /*3f90*/  ISETP.GT.AND P0, PT, R0, 0x8, P0 ;  /* 0x000000080000780c */ /* 0x000fe20000704270 */
[----:B------:R-:W-:Y:S02]  /*3fa0*/  @P1 IMAD.MOV.U32 R5, RZ, RZ, R11 ;  /* 0x000000ffff051224 */ /* 0x000fe400078e000b */
[----:B------:R-:W-:Y:S01]  /*3fb0*/  FFMA R3, R54, R56, R3 ;  /* 0x0000003836037223 */ /* 0x000fe20000000003 */
[----:B------:R-:W-:Y:S04]  /*3fc0*/  BSSY B1, `(.L_x_104) ;  /* 0x0000004000017945 */ /* 0x000fe80003800000 */
[----:B------:R0:W-:Y:S05]  /*3fd0*/  @P1 STG.E desc[UR50][R4.64+0xe0], R3 ;  /* 0x0000e00304001986 */ /* 0x0001ea000c101932 */
[----:B------:R-:W-:Y:S05]  /*3fe0*/  @!P0 BRA `(.L_x_105) ;  /* 0x0000000000048947 */ /* 0x000fea0003800000 */
[----:B------:R0:W5:Y:S02]  /*3ff0*/  LDG.E.LTC128B R18, desc[UR50][R8.64+0xe4] ;  /* 0x0000e43208127981 */ /* 0x000164000c1e1920 */
.L_x_105:
[----:B------:R-:W-:Y:S05]  /*4000*/  BSYNC B1 ;  /* 0x0000000000017941 */ /* 0x000fea0003800000 */
.L_x_104:
[----:B-----5:R-:W-:-:S04]  /*4010*/  FMUL R18, R18, R57 ;  /* 0x0000003912127220 */ /* 0x020fc80000400000 */
[----:B------:R-:W-:Y:S01]  /*4020*/  FFMA R55, R55, R56, R18 ;  /* 0x0000003837377223 */ /* 0x000fe20000000012 */
[----:B------:R-:W-:Y:S06]  /*4030*/  @!P0 BRA `(.L_x_106) ;  /* 0x0000000400e08947 */ /* 0x000fec0003800000 */
[----:B------:R0:W-:Y:S01]  /*4040*/  STG.E desc[UR50][R10.64+0xe4], R55 ;  /* 0x0000e4370a007986 */ /* 0x0001e2000c101932 */
[----:B------:R-:W-:Y:S05]  /*4050*/  BRA `(.L_x_106) ;  /* 0x0000000400d87947 */ /* 0x000fea0003800000 */
.L_x_45:
[----:B------:R-:W-:Y:S01]  /*4060*/  ULDC.64 UR4, c[0x0][0x5c0] ;  /* 0x0001700000047ab9 */ /* 0x000fe20000000a00 */
[----:B------:R-:W-:Y:S01]  /*4070*/  ISETP.GT.AND P0, PT, R3, 0x1, PT ;  /* 0x000000010300780c */ /* 0x000fe20003f04270 */
[-C--:B------:R-:W-:Y:S01]  /*4080*/  FMUL R9, R24, R56.reuse ;  /* 0x0000003818097220 */ /* 0x080fe20000400000 */
[----:B------:R-:W-:Y:S01]  /*4090*/  LEA R4, P2, R68, UR4, 0x2 ;  /* 0x0000000444047c11 */ /* 0x000fe2000f8410ff */
[-C--:B------:R-:W-:Y:S01]  /*40a0*/  FMUL R25, R25, R56.reuse ;  /* 0x0000003819197220 */ /* 0x080fe20000400000 */
[----:B------:R-:W-:Y:S01]  /*40b0*/  ISETP.GT.AND P4, PT, R0, RZ, P0 ;  /* 0x000000ff0000720c */ /* 0x000fe20000784270 */
[-C--:B------:R-:W-:Y:S01]  /*40c0*/  FMUL R11, R26, R56.reuse ;  /* 0x000000381a0b7220 */ /* 0x080fe20000400000 */
[----:B------:R-:W-:Y:S01]  /*40d0*/  LEA.HI.X R5, R68, UR5, R7, 0x2, P2 ;  /* 0x0000000544057c11 */ /* 0x000fe200090f1407 */
[-C--:B------:R-:W-:Y:S01]  /*40e0*/  FMUL R27, R27, R56.reuse ;  /* 0x000000381b1b7220 */ /* 0x080fe20000400000 */
[----:B------:R-:W-:Y:S01]  /*40f0*/  ISETP.GT.AND P2, PT, R0, 0x8, P1 ;  /* 0x000000080000780c */ /* 0x000fe20000f44270 */
[----:B------:R-:W-:Y:S01]  /*4100*/  FMUL R29, R29, R56 ;  /* 0x000000381d1d7220 */ /* 0x000fe20000400000 */
[C---:B------:R-:W-:Y:S01]  /*4110*/  SHF.L.U64.HI R73, R72.reuse, 0x5, R73 ;  /* 0x0000000548497819 */ /* 0x040fe20000010249 */
[----:B------:R0:W-:Y:S01]  /*4120*/  @P3 STG.E desc[UR50][R4.64], R9 ;  /* 0x0000000904003986 */ /* 0x0001e2000c101932 */
[----:B------:R-:W-:Y:S01]  /*4130*/  LEA R6, P3, R72, R4, 0x5 ;  /* 0x0000000448067211 */ /* 0x000fe200078628ff */
[-C--:B------:R-:W-:Y:S01]  /*4140*/  FMUL R31, R31, R56.reuse ;  /* 0x000000381f1f7220 */ /* 0x080fe20000400000 */
[----:B------:R-:W-:Y:S01]  /*4150*/  ISETP.GT.AND P1, PT, R3, 0x8, PT ;  /* 0x000000080300780c */ /* 0x000fe20003f24270 */
[-C--:B------:R-:W-:Y:S01]  /*4160*/  FMUL R33, R33, R56.reuse ;  /* 0x0000003821217220 */ /* 0x080fe20000400000 */
[C---:B------:R-:W-:Y:S01]  /*4170*/  ISETP.GT.AND P0, PT, R0.reuse, 0x8, P0 ;  /* 0x000000080000780c */ /* 0x040fe20000704270 */
[----:B------:R-:W-:Y:S01]  /*4180*/  IMAD.X R7, R73, 0x1, R5, P3 ;  /* 0x0000000149077824 */ /* 0x000fe200018e0605 */
[----:B------:R-:W-:Y:S01]  /*4190*/  ISETP.GT.AND P3, PT, R3, 0x9, PT ;  /* 0x000000090300780c */ /* 0x000fe20003f64270 */
[----:B------:R-:W-:Y:S01]  /*41a0*/  @P4 STG.E desc[UR50][R4.64+0x4], R25 ;  /* 0x0000041904004986 */ /* 0x000fe2000c101932 */
[C---:B------:R-:W-:Y:S01]  /*41b0*/  ISETP.GT.AND P4, PT, R0.reuse, RZ, P1 ;  /* 0x000000ff0000720c */ /* 0x040fe20000f84270 */
[-C--:B------:R-:W-:Y:S01]  /*41c0*/  FMUL R35, R35, R56.reuse ;  /* 0x0000003823237220 */ /* 0x080fe20000400000 */
[C---:B------:R-:W-:Y:S01]  /*41d0*/  ISETP.GT.AND P1, PT, R0.reuse, 0x8, P1 ;  /* 0x000000080000780c */ /* 0x040fe20000f24270 */
[----:B------:R1:W-:Y:S01]  /*41e0*/  @P2 STG.E desc[UR50][R6.64], R11 ;  /* 0x0000000b06002986 */ /* 0x0003e2000c101932 */
[----:B------:R-:W-:Y:S01]  /*41f0*/  ISETP.GT.AND P2, PT, R0, RZ, P3 ;  /* 0x000000ff0000720c */ /* 0x000fe20001f44270 */
[-C--:B0-----:R-:W-:Y:S01]  /*4200*/  FMUL R9, R28, R56.reuse ;  /* 0x000000381c097220 */ /* 0x081fe20000400000 */
[C---:B------:R-:W-:Y:S01]  /*4210*/  ISETP.GT.AND P3, PT, R0.reuse, 0x8, P3 ;  /* 0x000000080000780c */ /* 0x040fe20001f64270 */
[-C--:B------:R-:W-:Y:S01]  /*4220*/  FMUL R37, R37, R56.reuse ;  /* 0x0000003825257220 */ /* 0x080fe20000400000 */
[-C--:B------:R-:W-:Y:S01]  /*4230*/  FMUL R39, R39, R56.reuse ;  /* 0x0000003827277220 */ /* 0x080fe20000400000 */
[----:B------:R-:W-:Y:S01]  /*4240*/  @P0 STG.E desc[UR50][R6.64+0x4], R27 ;  /* 0x0000041b06000986 */ /* 0x000fe2000c101932 */
[----:B------:R-:W-:Y:S01]  /*4250*/  ISETP.GT.AND P0, PT, R3, 0x10, PT ;  /* 0x000000100300780c */ /* 0x000fe20003f04270 */
[-C--:B------:R-:W-:Y:S01]  /*4260*/  FMUL R41, R41, R56.reuse ;  /* 0x0000003829297220 */ /* 0x080fe20000400000 */
[-C--:B------:R-:W-:Y:S01]  /*4270*/  FMUL R43, R43, R56.reuse ;  /* 0x000000382b2b7220 */ /* 0x080fe20000400000 */
[----:B------:R0:W-:Y:S01]  /*4280*/  @P4 STG.E desc[UR50][R4.64+0x20], R9 ;  /* 0x0000200904004986 */ /* 0x0001e2000c101932 */
[----:B------:R-:W-:Y:S01]  /*4290*/  ISETP.GT.AND P4, PT, R0, RZ, P0 ;  /* 0x000000ff0000720c */ /* 0x000fe20000784270 */
[-C--:B-1----:R-:W-:Y:S01]  /*42a0*/  FMUL R11, R30, R56.reuse ;  /* 0x000000381e0b7220 */ /* 0x082fe20000400000 */
[C---:B------:R-:W-:Y:S01]  /*42b0*/  ISETP.GT.AND P0, PT, R0.reuse, 0x8, P0 ;  /* 0x000000080000780c */ /* 0x040fe20000704270 */
[----:B------:R-:W-:Y:S01]  /*42c0*/  @P2 STG.E desc[UR50][R4.64+0x24], R29 ;  /* 0x0000241d04002986 */ /* 0x000fe2000c101932 */
[----:B------:R-:W-:Y:S01]  /*42d0*/  ISETP.GT.AND P2, PT, R3, 0x11, PT ;  /* 0x000000110300780c */ /* 0x000fe20003f44270 */
[-C--:B------:R-:W-:Y:S01]  /*42e0*/  FMUL R45, R45, R56.reuse ;  /* 0x000000382d2d7220 */ /* 0x080fe20000400000 */
[-C--:B------:R-:W-:Y:S01]  /*42f0*/  FMUL R47, R47, R56.reuse ;  /* 0x000000382f2f7220 */ /* 0x080fe20000400000 */
[----:B------:R1:W-:Y:S01]  /*4300*/  @P1 STG.E desc[UR50][R6.64+0x20], R11 ;  /* 0x0000200b06001986 */ /* 0x0003e2000c101932 */
[C---:B------:R-:W-:Y:S01]  /*4310*/  ISETP.GT.AND P1, PT, R0.reuse, RZ, P2 ;  /* 0x000000ff0000720c */ /* 0x040fe20001724270 */
[-C--:B------:R-:W-:Y:S01]  /*4320*/  FMUL R49, R49, R56.reuse ;  /* 0x0000003831317220 */ /* 0x080fe20000400000 */
[----:B------:R-:W-:Y:S01]  /*4330*/  ISETP.GT.AND P2, PT, R0, 0x8, P2 ;  /* 0x000000080000780c */ /* 0x000fe20001744270 */
[-C--:B0-----:R-:W-:Y:S01]  /*4340*/  FMUL R9, R32, R56.reuse ;  /* 0x0000003820097220 */ /* 0x081fe20000400000 */
[----:B------:R-:W-:Y:S01]  /*4350*/  @P3 STG.E desc[UR50][R6.64+0x24], R31 ;  /* 0x0000241f06003986 */ /* 0x000fe2000c101932 */
[----:B------:R-:W-:Y:S01]  /*4360*/  ISETP.GT.AND P3, PT, R3, 0x18, PT ;  /* 0x000000180300780c */ /* 0x000fe20003f64270 */
[-C--:B------:R-:W-:Y:S01]  /*4370*/  FMUL R51, R51, R56.reuse ;  /* 0x0000003833337220 */ /* 0x080fe20000400000 */
[-C--:B------:R-:W-:Y:S01]  /*4380*/  FMUL R53, R53, R56.reuse ;  /* 0x0000003835357220 */ /* 0x080fe20000400000 */
[----:B------:R0:W-:Y:S01]  /*4390*/  @P4 STG.E desc[UR50][R4.64+0x40], R9 ;  /* 0x0000400904004986 */ /* 0x0001e2000c101932 */
[----:B------:R-:W-:Y:S01]  /*43a0*/  ISETP.GT.AND P4, PT, R0, RZ, P3 ;  /* 0x000000ff0000720c */ /* 0x000fe20001f84270 */
[-C--:B------:R-:W-:Y:S01]  /*43b0*/  FMUL R55, R55, R56.reuse ;  /* 0x0000003837377220 */ /* 0x080fe20000400000 */
[----:B-1----:R-:W-:Y:S01]  /*43c0*/  FMUL R11, R34, R56 ;  /* 0x00000038220b7220 */ /* 0x002fe20000400000 */
[----:B------:R-:W-:Y:S01]  /*43d0*/  ISETP.GT.AND P3, PT, R0, 0x8, P3 ;  /* 0x000000080000780c */ /* 0x000fe20001f64270 */
[----:B------:R-:W-:Y:S01]  /*43e0*/  @P1 STG.E desc[UR50][R4.64+0x44], R33 ;  /* 0x0000442104001986 */ /* 0x000fe2000c101932 */
[----:B------:R-:W-:-:S03]  /*43f0*/  ISETP.GT.AND P1, PT, R3, 0x19, PT ;  /* 0x000000190300780c */ /* 0x000fc60003f24270 */
[----:B------:R1:W-:Y:S01]  /*4400*/  @P0 STG.E desc[UR50][R6.64+0x40], R11 ;  /* 0x0000400b06000986 */ /* 0x0003e2000c101932 */
[----:B------:R-:W-:Y:S01]  /*4410*/  ISETP.GT.AND P0, PT, R0, RZ, P1 ;  /* 0x000000ff0000720c */ /* 0x000fe20000f04270 */
[-C--:B0-----:R-:W-:Y:S02]  /*4420*/  FMUL R9, R36, R56.reuse ;  /* 0x0000003824097220 */ /* 0x081fe40000400000 */
[----:B------:R-:W-:Y:S01]  /*4430*/  @P2 STG.E desc[UR50][R6.64+0x44], R35 ;  /* 0x0000442306002986 */ /* 0x000fe2000c101932 */
[----:B------:R-:W-:Y:S02]  /*4440*/  ISETP.GT.AND P2, PT, R3, 0x20, PT ;  /* 0x000000200300780c */ /* 0x000fe40003f44270 */
[C---:B------:R-:W-:Y:S01]  /*4450*/  ISETP.GT.AND P1, PT, R0.reuse, 0x8, P1 ;  /* 0x000000080000780c */ /* 0x040fe20000f24270 */
[----:B------:R0:W-:Y:S01]  /*4460*/  @P4 STG.E desc[UR50][R4.64+0x60], R9 ;  /* 0x0000600904004986 */ /* 0x0001e2000c101932 */
[C---:B------:R-:W-:Y:S02]  /*4470*/  ISETP.GT.AND P4, PT, R0.reuse, RZ, P2 ;  /* 0x000000ff0000720c */ /* 0x040fe40001784270 */
[----:B------:R-:W-:Y:S01]  /*4480*/  ISETP.GT.AND P2, PT, R0, 0x8, P2 ;  /* 0x000000080000780c */ /* 0x000fe20001744270 */
[----:B-1----:R-:W-:-:S02]  /*4490*/  FMUL R11, R38, R56 ;  /* 0x00000038260b7220 */ /* 0x002fc40000400000 */
[----:B------:R-:W-:Y:S01]  /*44a0*/  @P0 STG.E desc[UR50][R4.64+0x64], R37 ;  /* 0x0000642504000986 */ /* 0x000fe2000c101932 */
[----:B------:R-:W-:-:S03]  /*44b0*/  ISETP.GT.AND P0, PT, R3, 0x21, PT ;  /* 0x000000210300780c */ /* 0x000fc60003f04270 */
[----:B------:R1:W-:Y:S01]  /*44c0*/  @P3 STG.E desc[UR50][R6.64+0x60], R11 ;  /* 0x0000600b06003986 */ /* 0x0003e2000c101932 */
[----:B------:R-:W-:Y:S01]  /*44d0*/  ISETP.GT.AND P3, PT, R0, RZ, P0 ;  /* 0x000000ff0000720c */ /* 0x000fe20000764270 */
[----:B0-----:R-:W-:Y:S01]  /*44e0*/  FMUL R9, R40, R56 ;  /* 0x0000003828097220 */ /* 0x001fe20000400000 */
[----:B------:R-:W-:Y:S01]  /*44f0*/  ISETP.GT.AND P0, PT, R0, 0x8, P0 ;  /* 0x000000080000780c */ /* 0x000fe20000704270 */
[----:B------:R-:W-:Y:S01]  /*4500*/  @P1 STG.E desc[UR50][R6.64+0x64], R39 ;  /* 0x0000642706001986 */ /* 0x000fe2000c101932 */
[----:B------:R-:W-:-:S03]  /*4510*/  ISETP.GT.AND P1, PT, R3, 0x28, PT ;  /* 0x000000280300780c */ /* 0x000fc60003f24270 */
[----:B------:R0:W-:Y:S01]  /*4520*/  @P4 STG.E desc[UR50][R4.64+0x80], R9 ;  /* 0x0000800904004986 */ /* 0x0001e2000c101932 */
[C---:B------:R-:W-:Y:S02]  /*4530*/  ISETP.GT.AND P4, PT, R0.reuse, RZ, P1 ;  /* 0x000000ff0000720c */ /* 0x040fe40000f84270 */
[----:B------:R-:W-:Y:S01]  /*4540*/  ISETP.GT.AND P1, PT, R0, 0x8, P1 ;  /* 0x000000080000780c */ /* 0x000fe20000f24270 */
[----:B-1----:R-:W-:Y:S02]  /*4550*/  FMUL R11, R42, R56 ;  /* 0x000000382a0b7220 */ /* 0x002fe40000400000 */
        /* <DEDUP_REMOVED lines=21> */
[----:B------:R-:W-:Y:S01]  /*46b0*/  ISETP.GT.AND P4, PT, R3, 0x38, PT ;  /* 0x000000380300780c */ /* 0x000fe20003f84270 */
[-C--:B------:R-:W-:Y:S01]  /*46c0*/  FMUL R3, R50, R56.reuse ;  /* 0x0000003832037220 */ /* 0x080fe20000400000 */
[----:B-1----:R-:W-:-:S03]  /*46d0*/  FMUL R11, R54, R56 ;  /* 0x00000038360b7220 */ /* 0x002fc60000400000 */
[----:B------:R-:W-:Y:S01]  /*46e0*/  @P1 STG.E desc[UR50][R4.64+0xc4], R49 ;  /* 0x0000c43104001986 */ /* 0x000fe2000c101932 */
[C---:B------:R-:W-:Y:S02]  /*46f0*/  ISETP.GT.AND P1, PT, R0.reuse, RZ, P4 ;  /* 0x000000ff0000720c */ /* 0x040fe40002724270 */
[C---:B------:R-:W-:Y:S01]  /*4700*/  ISETP.GT.AND P4, PT, R0.reuse, 0x8, P4 ;  /* 0x000000080000780c */ /* 0x040fe20002784270 */
[----:B------:R-:W-:Y:S01]  /*4710*/  @P0 STG.E desc[UR50][R6.64+0xc0], R3 ;  /* 0x0000c00306000986 */ /* 0x000fe2000c101932 */
[----:B------:R-:W-:Y:S01]  /*4720*/  ISETP.GT.AND P0, PT, R0, RZ, P3 ;  /* 0x000000ff0000720c */ /* 0x000fe20001f04270 */
[----:B0-----:R-:W-:Y:S01]  /*4730*/  FMUL R9, R52, R56 ;  /* 0x0000003834097220 */ /* 0x001fe20000400000 */
[----:B------:R-:W-:Y:S01]  /*4740*/  ISETP.GT.AND P3, PT, R0, 0x8, P3 ;  /* 0x000000080000780c */ /* 0x000fe20001f64270 */
[----:B------:R-:W-:Y:S06]  /*4750*/  @P2 STG.E desc[UR50][R6.64+0xc4], R51 ;  /* 0x0000c43306002986 */ /* 0x000fec000c101932 */
[----:B------:R-:W-:Y:S04]  /*4760*/  @P1 STG.E desc[UR50][R4.64+0xe0], R9 ;  /* 0x0000e00904001986 */ /* 0x000fe8000c101932 */
[----:B------:R0:W-:Y:S02]  /*4770*/  @P0 STG.E desc[UR50][R4.64+0xe4], R53 ;  /* 0x0000e43504000986 */ /* 0x0001e4000c101932 */
[----:B0-----:R-:W-:-:S02]  /*4780*/  @P4 IMAD.MOV.U32 R4, RZ, RZ, R6 ;  /* 0x000000ffff044224 */ /* 0x001fc400078e0006 */
[----:B------:R-:W-:-:S05]  /*4790*/  @P4 IMAD.MOV.U32 R5, RZ, RZ, R7 ;  /* 0x000000ffff054224 */ /* 0x000fca00078e0007 */
[----:B------:R0:W-:Y:S04]  /*47a0*/  @P4 STG.E desc[UR50][R4.64+0xe0], R11 ;  /* 0x0000e00b04004986 */ /* 0x0001e8000c101932 */
[----:B------:R0:W-:Y:S02]  /*47b0*/  @P3 STG.E desc[UR50][R6.64+0xe4], R55 ;  /* 0x0000e43706003986 */ /* 0x0001e4000c101932 */
.L_x_106:
[----:B------:R-:W-:Y:S05]  /*47c0*/  BSYNC B0 ;  /* 0x0000000000007941 */ /* 0x000fea0003800000 */
.L_x_44:
[----:B0-----:R-:W-:Y:S01]  /*47d0*/  IMAD.U32 R3, RZ, RZ, UR52 ;  /* 0x00000034ff037e24 */ /* 0x001fe2000f8e00ff */
[----:B------:R-:W-:Y:S01]  /*47e0*/  ULDC.64 UR4, c[0x0][0x650] ;  /* 0x0001940000047ab9 */ /* 0x000fe20000000a00 */
[----:B------:R-:W-:Y:S01]  /*47f0*/  IMAD.U32 R0, RZ, RZ, UR52 ;  /* 0x00000034ff007e24 */ /* 0x000fe2000f8e00ff */
[----:B------:R0:W-:Y:S01]  /*4800*/  SYNCS.ARRIVE.TRANS64.A1T0 RZ, [R63+UR42], RZ ;  /* 0x000000ff3fff79a7 */ /* 0x0001e2000810002a */
[----:B------:R-:W-:Y:S01]  /*4810*/  IMAD.MOV.U32 R22, RZ, RZ, -0x1 ;  /* 0xffffffffff167424 */ /* 0x000fe200078e00ff */
[----:B------:R-:W-:Y:S01]  /*4820*/  LEA R16, P0, R3, R16, 0x1 ;  /* 0x0000001003107211 */ /* 0x000fe200078008ff */
[----:B------:R-:W-:Y:S02]  /*4830*/  IMAD.U32 R3, RZ, RZ, UR45 ;  /* 0x0000002dff037e24 */ /* 0x000fe4000f8e00ff */
[----:B------:R-:W-:Y:S02]  /*4840*/  IMAD.MOV.U32 R18, RZ, RZ, -0x1 ;  /* 0xffffffffff127424 */ /* 0x000fe400078e00ff */
[----:B------:R-:W-:Y:S01]  /*4850*/  IMAD.MOV.U32 R19, RZ, RZ, -0x1 ;  /* 0xffffffffff137424 */ /* 0x000fe200078e00ff */
[----:B------:R-:W-:-:S02]  /*4860*/  LEA.HI.X R17, R0, R17, R3, 0x1, P0 ;  /* 0x0000001100117211 */ /* 0x000fc400000f0c03 */
[----:B------:R-:W-:Y:S02]  /*4870*/  ISETP.GE.U32.AND P0, PT, R16, UR4, PT ;  /* 0x0000000410007c0c */ /* 0x000fe4000bf06070 */
[----:B------:R-:W-:Y:S02]  /*4880*/  PRMT R0, RZ, 0x7610, R0 ;  /* 0x00007610ff007816 */ /* 0x000fe40000000000 */
[----:B------:R-:W-:-:S13]  /*4890*/  ISETP.GE.U32.AND.EX P0, PT, R17, UR5, PT, P0 ;  /* 0x0000000511007c0c */ /* 0x000fda000bf06100 */
[----:B0-----:R-:W-:Y:S05]  /*48a0*/  @P0 BRA `(.L_x_107) ;  /* 0x0000000400640947 */ /* 0x001fea0003800000 */
[----:B------:R-:W0:Y:S01]  /*48b0*/  S2R R12, SR_CTAID.X ;  /* 0x00000000000c7919 */ /* 0x000e220000002500 */
[----:B---3--:R-:W3:Y:S01]  /*48c0*/  LDC.64 R10, c[0x0][0x628] ;  /* 0x00018a00ff0a7b82 */ /* 0x008ee20000000a00 */
[----:B------:R-:W-:Y:S01]  /*48d0*/  ULDC UR4, c[0x0][0x150] ;  /* 0x0000540000047ab9 */ /* 0x000fe20000000800 */
[----:B-1--4-:R-:W-:Y:S01]  /*48e0*/  IMAD.MOV.U32 R8, RZ, RZ, R16 ;  /* 0x000000ffff087224 */ /* 0x012fe200078e0010 */
[----:B------:R-:W1:Y:S01]  /*48f0*/  S2R R20, SR_CTAID.Y ;  /* 0x0000000000147919 */ /* 0x000e620000002600 */
[----:B------:R-:W-:-:S04]  /*4900*/  IMAD.MOV.U32 R9, RZ, RZ, R17 ;  /* 0x000000ffff097224 */ /* 0x000fc800078e0011 */
[----:B------:R-:W4:Y:S08]  /*4910*/  LDC R21, c[0x0][0x144] ;  /* 0x00005100ff157b82 */ /* 0x000f300000000800 */
[----:B------:R-:W1:Y:S08]  /*4920*/  LDC R0, c[0x0][0x630] ;  /* 0x00018c00ff007b82 */ /* 0x000e700000000800 */
[----:B------:R-:W1:Y:S01]  /*4930*/  LDC.64 R14, c[0x0][0x620] ;  /* 0x00018800ff0e7b82 */ /* 0x000e620000000a00 */
[----:B---3--:R-:W-:-:S04]  /*4940*/  ISETP.NE.U32.AND P0, PT, R10, RZ, PT ;  /* 0x000000ff0a00720c */ /* 0x008fc80003f05070 */
[----:B------:R-:W-:Y:S02]  /*4950*/  ISETP.NE.AND.EX P0, PT, R11, RZ, PT, P0 ;  /* 0x000000ff0b00720c */ /* 0x000fe40003f05300 */
[----:B0-----:R-:W-:-:S05]  /*4960*/  I2FP.F32.U32 R3, R12 ;  /* 0x0000000c00037245 */ /* 0x001fca0000201000 */
[----:B------:R-:W-:-:S04]  /*4970*/  FMUL R3, R3, UR4 ;  /* 0x0000000403037c20 */ /* 0x000fc80008400000 */
[----:B------:R0:W3:Y:S02]  /*4980*/  F2I.U32.TRUNC.NTZ R18, R3 ;  /* 0x0000000300127305 */ /* 0x0000e4000020f000 */
[----:B----4-:R-:W-:Y:S05]  /*4990*/  @!P0 BRA `(.L_x_108) ;  /* 0x0000000000288947 */ /* 0x010fea0003800000 */
[----:B0-----:R-:W0:Y:S02]  /*49a0*/  LDC R3, c[0x0][0x634] ;  /* 0x00018d00ff037b82 */ /* 0x001e240000000800 */
        /* <DEDUP_REMOVED lines=9> */
.L_x_108:
[----:B------:R-:W4:Y:S01]  /*4a40*/  LDC.64 R24, c[0x0][0x640] ;  /* 0x00019000ff187b82 */ /* 0x000f220000000a00 */
[-CC-:B-1----:R-:W-:Y:S01]  /*4a50*/  SHF.R.U64 R19, R8, R0.reuse, R9.reuse ;  /* 0x0000000008137219 */ /* 0x182fe20000001209 */
[----:B---3--:R-:W-:Y:S01]  /*4a60*/  IMAD.MOV R18, RZ, RZ, -R18 ;  /* 0x000000ffff127224 */ /* 0x008fe200078e0a12 */
[----:B------:R-:W-:Y:S01]  /*4a70*/  SHF.R.U32.HI R0, RZ, R0, R9 ;  /* 0x00000000ff007219 */ /* 0x000fe20000011609 */
[----:B------:R-:W-:Y:S01]  /*4a80*/  ULDC UR4, c[0x0][0x154] ;  /* 0x0000550000047ab9 */ /* 0x000fe20000000800 */
[----:B0-----:R-:W-:Y:S01]  /*4a90*/  IADD3 R3, P0, RZ, -R19, RZ ;  /* 0x80000013ff037210 */ /* 0x001fe20007f1e0ff */
[----:B------:R-:W-:Y:S02]  /*4aa0*/  IMAD R21, R21, R18, R12 ;  /* 0x0000001215157224 */ /* 0x000fe400078e020c */
[----:B------:R-:W0:Y:S01]  /*4ab0*/  LDC R6, c[0x0][0x618] ;  /* 0x00018600ff067b82 */ /* 0x000e220000000800 */
[----:B------:R-:W-:Y:S02]  /*4ac0*/  IMAD.MOV.U32 R7, RZ, RZ, 0x1 ;  /* 0x00000001ff077424 */ /* 0x000fe400078e00ff */
[----:B------:R-:W-:-:S04]  /*4ad0*/  IMAD.X R5, RZ, RZ, ~R0, P0 ;  /* 0x000000ffff057224 */ /* 0x000fc800000e0e00 */
[-C--:B------:R-:W-:Y:S01]  /*4ae0*/  IMAD R0, R5, R14.reuse, RZ ;  /* 0x0000000e05007224 */ /* 0x080fe200078e02ff */
[----:B------:R-:W1:Y:S01]  /*4af0*/  LDC R8, c[0x0][0x608] ;  /* 0x00018200ff087b82 */ /* 0x000e620000000800 */
[----:B------:R-:W-:-:S04]  /*4b00*/  IMAD.WIDE.U32 R4, R3, R14, R16 ;  /* 0x0000000e03047225 */ /* 0x000fc800078e0010 */
[----:B------:R-:W-:Y:S01]  /*4b10*/  IMAD R3, R3, R15, R0 ;  /* 0x0000000f03037224 */ /* 0x000fe200078e0200 */
[----:B------:R-:W-:Y:S02]  /*4b20*/  I2FP.F32.U32 R0, R20 ;  /* 0x0000001400007245 */ /* 0x000fe40000201000 */
[----:B------:R-:W3:Y:S01]  /*4b30*/  LDC R22, c[0x0][0x658] ;  /* 0x00019600ff167b82 */ /* 0x000ee20000000800 */
[----:B------:R-:W-:Y:S01]  /*4b40*/  IMAD.IADD R3, R5, 0x1, R3 ;  /* 0x0000000105037824 */ /* 0x000fe200078e0203 */
[----:B----4-:R-:W-:Y:S01]  /*4b50*/  ISETP.NE.U32.AND P0, PT, R24, RZ, PT ;  /* 0x000000ff1800720c */ /* 0x010fe20003f05070 */
[----:B------:R-:W-:Y:S01]  /*4b60*/  FMUL R0, R0, UR4 ;  /* 0x0000000400007c20 */ /* 0x000fe20008400000 */
[----:B------:R-:W-:Y:S02]  /*4b70*/  IMAD.MOV.U32 R5, RZ, RZ, -0x1 ;  /* 0xffffffffff057424 */ /* 0x000fe400078e00ff */
[----:B------:R-:W-:Y:S01]  /*4b80*/  ISETP.NE.AND.EX P0, PT, R25, RZ, PT, P0 ;  /* 0x000000ff1900720c */ /* 0x000fe20003f05300 */
[----:B------:R4:W2:Y:S01]  /*4b90*/  F2I.U32.TRUNC.NTZ R13, R0 ;  /* 0x00000000000d7305 */ /* 0x0008a2000020f000 */
[----:B------:R-:W2:Y:S01]  /*4ba0*/  LDC R15, c[0x0][0x148] ;  /* 0x00005200ff0f7b82 */ /* 0x000ea20000000800 */
[----:B0-----:R-:W-:-:S02]  /*4bb0*/  SHF.R.U64 R12, R4, R6, R3 ;  /* 0x00000006040c7219 */ /* 0x001fc40000001203 */
[----:B------:R-:W-:-:S05]  /*4bc0*/  SHF.R.U32.HI R3, RZ, R6, R3 ;  /* 0x00000006ff037219 */ /* 0x000fca0000011603 */
[----:B------:R-:W0:Y:S01]  /*4bd0*/  LDC R18, c[0x0][0x600] ;  /* 0x00018000ff127b82 */ /* 0x000e220000000800 */
[-CC-:B-1----:R-:W-:Y:S02]  /*4be0*/  SHF.R.U64 R10, R12, R8.reuse, R3.reuse ;  /* 0x000000080c0a7219 */ /* 0x182fe40000001203 */
[----:B------:R-:W-:-:S05]  /*4bf0*/  SHF.R.U32.HI R3, RZ, R8, R3 ;  /* 0x00000008ff037219 */ /* 0x000fca0000011603 */
[----:B------:R-:W1:Y:S01]  /*4c00*/  LDC R26, c[0x0][0x648] ;  /* 0x00019200ff1a7b82 */ /* 0x000e620000000800 */
[-C--:B---3--:R-:W-:Y:S02]  /*4c10*/  SHF.L.U32 R4, R5, R22.reuse, RZ ;  /* 0x0000001605047219 */ /* 0x088fe400000006ff */
[-CC-:B------:R-:W-:Y:S02]  /*4c20*/  SHF.R.U64 R14, R10, R22.reuse, R3.reuse ;  /* 0x000000160a0e7219 */ /* 0x180fe40000001203 */
[----:B------:R-:W-:Y:S02]  /*4c30*/  SHF.R.U32.HI R5, RZ, R22, R3 ;  /* 0x00000016ff057219 */ /* 0x000fe40000011603 */
[----:B------:R-:W-:Y:S01]  /*4c40*/  LOP3.LUT R23, RZ, R4, RZ, 0x33, !PT ;  /* 0x00000004ff177212 */ /* 0x000fe200078e33ff */
[----:B------:R-:W3:Y:S01]  /*4c50*/  LDC R27, c[0x0][0x638] ;  /* 0x00018e00ff1b7b82 */ /* 0x000ee20000000800 */
[----:B------:R-:W-:Y:S01]  /*4c60*/  SHF.L.U32 R22, R7, R22, RZ ;  /* 0x0000001607167219 */ /* 0x000fe200000006ff */
[----:B------:R-:W-:-:S06]  /*4c70*/  IMAD.MOV.U32 R4, RZ, RZ, R14 ;  /* 0x000000ffff047224 */ /* 0x000fcc00078e000e */
[----:B------:R-:W0:Y:S01]  /*4c80*/  LDC R28, c[0x0][0x610] ;  /* 0x00018400ff1c7b82 */ /* 0x000e220000000800 */
[----:B----4-:R-:W-:Y:S05]  /*4c90*/  @!P0 BRA `(.L_x_109) ;  /* 0x0000000000288947 */ /* 0x010fea0003800000 */
[----:B------:R-:W4:Y:S02]  /*4ca0*/  LDC R3, c[0x0][0x64c] ;  /* 0x00019300ff037b82 */ /* 0x000f240000000800 */
[----:B----4-:R-:W-:-:S05]  /*4cb0*/  IADD3 R3, P0, R14, R3, RZ ;  /* 0x000000030e037210 */ /* 0x010fca0007f1e0ff */
        /* <DEDUP_REMOVED lines=8> */
.L_x_109:
[----:B------:R-:W-:Y:S01]  /*4d40*/  ISETP.NE.AND P0, PT, R2, 0x1, PT ;  /* 0x000000010200780c */ /* 0x000fe20003f05270 */
[----:B0-----:R-:W-:Y:S01]  /*4d50*/  VIADD R7, R18, 0xffffffff ;  /* 0xffffffff12077836 */ /* 0x001fe20000000000 */
[----:B-1----:R-:W-:Y:S01]  /*4d60*/  SHF.R.U64 R0, R4, R26, R5 ;  /* 0x0000001a04007219 */ /* 0x002fe20000001205 */
[----:B--2---:R-:W-:Y:S01]  /*4d70*/  IMAD.MOV R13, RZ, RZ, -R13 ;  /* 0x000000ffff0d7224 */ /* 0x004fe200078e0a0d */
[----:B------:R-:W-:Y:S01]  /*4d80*/  LOP3.LUT R5, R10, R23, RZ, 0xc0, !PT ;  /* 0x000000170a057212 */ /* 0x000fe200078ec0ff */
[----:B------:R-:W-:Y:S02]  /*4d90*/  IMAD.MOV.U32 R4, RZ, RZ, 0x1 ;  /* 0x00000001ff047424 */ /* 0x000fe400078e00ff */
[----:B------:R-:W-:Y:S02]  /*4da0*/  IMAD.MOV R3, RZ, RZ, -R0 ;  /* 0x000000ffff037224 */ /* 0x000fe400078e0a00 */
[----:B------:R-:W-:Y:S01]  /*4db0*/  IMAD R22, R22, R0, R5 ;  /* 0x0000000016167224 */ /* 0x000fe200078e0205 */
[----:B------:R-:W-:Y:S01]  /*4dc0*/  LOP3.LUT R5, R12, R7, RZ, 0xc0, !PT ;  /* 0x000000070c057212 */ /* 0x000fe200078ec0ff */
[----:B---3--:R-:W-:-:S02]  /*4dd0*/  IMAD R0, R3, R27, R14 ;  /* 0x0000001b03007224 */ /* 0x008fc400078e020e */
[----:B------:R-:W-:Y:S02]  /*4de0*/  @P0 IMAD R21, R15, R13, R20 ;  /* 0x0000000d0f150224 */ /* 0x000fe400078e0214 */
[----:B------:R-:W-:Y:S01]  /*4df0*/  IMAD R3, R0, R18, R5 ;  /* 0x0000001200037224 */ /* 0x000fe200078e0205 */
[----:B------:R-:W-:Y:S01]  /*4e00*/  PRMT R0, R4, 0x7610, R0 ;  /* 0x0000761004007816 */ /* 0x000fe20000000000 */
[----:B------:R-:W-:-:S05]  /*4e10*/  IMAD R22, R22, R28, R21 ;  /* 0x0000001c16167224 */ /* 0x000fca00078e0215 */
[----:B------:R-:W-:Y:S02]  /*4e20*/  SEL R18, R3, R22, !P0 ;  /* 0x0000001603127207 */ /* 0x000fe40004000000 */
[----:B------:R-:W-:-:S07]  /*4e30*/  SEL R22, R22, R3, !P0 ;  /* 0x0000000316167207 */ /* 0x000fce0004000000 */
.L_x_107:
[----:B------:R-:W-:Y:S02]  /*4e40*/  LOP3.LUT P0, RZ, R0, 0xff, RZ, 0xc0, !PT ;  /* 0x000000ff00ff7812 */ /* 0x000fe4000780c0ff */
[----:B------:R-:W-:-:S11]  /*4e50*/  LOP3.LUT R65, R65, 0x1, RZ, 0x3c, !PT ;  /* 0x0000000141417812 */ /* 0x000fd600078e3cff */
[----:B------:R-:W-:Y:S05]  /*4e60*/  @P0 BRA `(.L_x_110) ;  /* 0xffffffc400f80947 */ /* 0x000fea000383ffff */
[----:B------:R-:W-:Y:S05]  /*4e70*/  EXIT ;  /* 0x000000000000794d */ /* 0x000fea0003800000 */
.L_x_14:
[----:B------:R-:W-:-:S08]  /*4e80*/  ISETP.NE.AND P0, PT, RZ, UR4, PT ;  /* 0x00000004ff007c0c */ /* 0x000fd0000bf05270 */
[----:B------:R-:W0:-:S00]  /*4e90*/  USETMAXREG.DEALLOC.CTAPOOL 0x28 ;  /* 0x00000028000079c8 */ /* 0x000e0000080e0500 */
[----:B------:R-:W-:Y:S05]  /*4ea0*/  @P0 EXIT ;  /* 0x000000000000094d */ /* 0x000fea0003800000 */
[----:B0-----:R-:W-:Y:S01]  /*4eb0*/  LOP3.LUT P0, RZ, R3, 0xff, RZ, 0xc0, !PT ;  /* 0x000000ff03ff7812 */ /* 0x001fe2000780c0ff */
[----:B------:R-:W-:Y:S02]  /*4ec0*/  IMAD.MOV.U32 R24, RZ, RZ, 0x1 ;  /* 0x00000001ff187424 */ /* 0x000fe400078e00ff */
[----:B------:R-:W-:-:S10]  /*4ed0*/  IMAD.MOV.U32 R25, RZ, RZ, RZ ;  /* 0x000000ffff197224 */ /* 0x000fd400078e00ff */
[----:B------:R-:W-:Y:S05]  /*4ee0*/  @!P0 BRA `(.L_x_111) ;  /* 0x0000001000548947 */ /* 0x000fea0003800000 */
[C---:B------:R-:W-:Y:S01]  /*4ef0*/  ISETP.NE.AND P1, PT, R23.reuse, RZ, PT ;  /* 0x000000ff1700720c */ /* 0x040fe20003f25270 */
[----:B------:R-:W-:Y:S01]  /*4f00*/  ULDC UR37, c[0x0][0x658] ;  /* 0x0001960000257ab9 */ /* 0x000fe20000000800 */
[----:B------:R-:W-:Y:S01]  /*4f10*/  LOP3.LUT P0, RZ, R0, 0x1f, RZ, 0xc0, !PT ;  /* 0x0000001f00ff7812 */ /* 0x000fe2000780c0ff */
[----:B------:R-:W-:Y:S01]  /*4f20*/  UMOV UR4, 0xffffffff ;  /* 0xffffffff00047882 */ /* 0x000fe20000000000 */
[----:B------:R-:W-:Y:S01]  /*4f30*/  LOP3.LUT R26, R26, 0xfffffffe, RZ, 0xc0, !PT ;  /* 0xfffffffe1a1a7812 */ /* 0x000fe200078ec0ff */
[----:B------:R-:W-:Y:S01]  /*4f40*/  BSSY B7, `(.L_x_111) ;  /* 0x000010f000077945 */ /* 0x000fe20003800000 */
[----:B------:R-:W-:Y:S01]  /*4f50*/  ISETP.NE.OR P0, PT, R23, RZ, !P0 ;  /* 0x000000ff1700720c */ /* 0x000fe20004705670 */
[----:B------:R-:W-:Y:S01]  /*4f60*/  USHF.L.U32 UR4, UR4, UR37, URZ ;  /* 0x0000002504047299 */ /* 0x000fe2000800063f */
[----:B------:R-:W-:Y:S01]  /*4f70*/  IMAD.MOV.U32 R27, RZ, RZ, 0x1 ;  /* 0x00000001ff1b7424 */ /* 0x000fe200078e00ff */
[----:B------:R-:W-:Y:S01]  /*4f80*/  ULDC UR39, c[0x0][0x600] ;  /* 0x0001800000277ab9 */ /* 0x000fe20000000800 */
[----:B------:R-:W-:Y:S01]  /*4f90*/  IMAD.MOV.U32 R24, RZ, RZ, 0x1 ;  /* 0x00000001ff187424 */ /* 0x000fe200078e00ff */
[----:B------:R-:W-:Y:S01]  /*4fa0*/  UMOV UR5, 0x1 ;  /* 0x0000000100057882 */ /* 0x000fe20000000000 */
[----:B------:R-:W-:Y:S01]  /*4fb0*/  IMAD.MOV.U32 R25, RZ, RZ, RZ ;  /* 0x000000ffff197224 */ /* 0x000fe200078e00ff */
[----:B------:R-:W-:Y:S01]  /*4fc0*/  @P1 LOP3.LUT R26, R26, 0x1, RZ, 0xfc, !PT ;  /* 0x000000011a1a1812 */ /* 0x000fe200078efcff */
[----:B------:R-:W-:-:S02]  /*4fd0*/  UIADD3 UR48, UR46, 0x1, URZ ;  /* 0x000000012e307890 */ /* 0x000fc4000fffe03f */
[----:B------:R-:W-:Y:S01]  /*4fe0*/  ULOP3.LUT UR47, UR49, 0x2, URZ, 0xfc, !UPT ;  /* 0x00000002312f7892 */ /* 0x000fe2000f8efc3f */
[----:B------:R-:W-:Y:S01]  /*4ff0*/  LOP3.LUT R26, R26, 0xfffffffb, RZ, 0xc0, !PT ;  /* 0xfffffffb1a1a7812 */ /* 0x000fe200078ec0ff */
[----:B------:R-:W-:Y:S02]  /*5000*/  UIADD3 UR39, UR39, -0x1, URZ ;  /* 0xffffffff27277890 */ /* 0x000fe4000fffe03f */
[----:B------:R-:W-:Y:S01]  /*5010*/  USHF.L.U32 UR37, UR5, UR37, URZ ;  /* 0x0000002505257299 */ /* 0x000fe2000800063f */
[----:B------:R-:W-:Y:S01]  /*5020*/  @P0 LOP3.LUT R26, R26, 0x4, RZ, 0xfc, !PT ;  /* 0x000000041a1a0812 */ /* 0x000fe200078efcff */
[----:B------:R-:W-:Y:S01]  /*5030*/  ULOP3.LUT UR38, URZ, UR4, URZ, 0x33, !UPT ;  /* 0x000000043f267292 */ /* 0x000fe2000f8e333f */
[----:B------:R-:W-:-:S11]  /*5040*/  ULDC.64 UR50, c[0x0][0x198] ;  /* 0x0000660000327ab9 */ /* 0x000fd60000000a00 */
.L_x_125:
[----:B------:R-:W-:-:S03]  /*5050*/  UMOV UR4, 0xffffffff ;  /* 0xffffffff00047882 */ /* 0x000fc60000000000 */
[----:B------:R-:W-:Y:S05]  /*5060*/  BRA.DIV UR4, `(.L_x_112) ;  /* 0x0000001a04a87947 */ /* 0x000fea000b800000 */
[----:B------:R-:W-:-:S13]  /*5070*/  ELECT P6, URZ, PT ;  /* 0x00000000003f782f */ /* 0x000fda00038c0000 */
.L_x_150:
[----:B------:R-:W-:Y:S04]  /*5080*/  BSSY B6, `(.L_x_113) ;  /* 0x0000087000067945 */ /* 0x000fe80003800000 */
[----:B------:R-:W-:Y:S05]  /*5090*/  @!P6 BRA `(.L_x_114) ;  /* 0x000000080014e947 */ /* 0x000fea0003800000 */
[----:B------:R-:W0:Y:S01]  /*50a0*/  S2R R3, SR_CgaCtaId ;  /* 0x0000000000037919 */ /* 0x000e220000008800 */
[----:B------:R-:W-:-:S04]  /*50b0*/  MOV R28, 0x400 ;  /* 0x00000400001c7802 */ /* 0x000fc80000000f00 */
[----:B0-----:R-:W-:-:S05]  /*50c0*/  LEA R28, R3, R28, 0x18 ;  /* 0x0000001c031c7211 */ /* 0x001fca00078ec0ff */
[----:B------:R-:W-:-:S05]  /*50d0*/  VIADD R0, R28, 0x800 ;  /* 0x000008001c007836 */ /* 0x000fca0000000000 */
[----:B------:R-:W-:-:S13]  /*50e0*/  LOP3.LUT P0, RZ, R0, 0x9f, RZ, 0xc0, !PT ;  /* 0x0000009f00ff7812 */ /* 0x000fda000780c0ff */
[----:B------:R-:W-:Y:S05]  /*50f0*/  @!P0 BRA `(.L_x_115) ;  /* 0x0000000000408947 */ /* 0x000fea0003800000 */
[----:B------:R-:W-:Y:S01]  /*5100*/  MOV R14, 0x0 ;  /* 0x00000000000e7802 */ /* 0x000fe20000000f00 */
[----:B------:R-:W-:Y:S01]  /*5110*/  ULDC.64 UR4, c[0x4][0x70] ;  /* 0x01001c0000047ab9 */ /* 0x000fe20000000a00 */
[----:B------:R-:W-:Y:S01]  /*5120*/  ULDC.64 UR6, c[0x4][0x8] ;  /* 0x0100020000067ab9 */ /* 0x000fe20000000a00 */
[----:B------:R-:W-:Y:S02]  /*5130*/  IMAD.U32 R4, RZ, RZ, UR4 ;  /* 0x00000004ff047e24 */ /* 0x000fe4000f8e00ff */
[----:B------:R-:W-:Y:S01]  /*5140*/  IMAD.U32 R5, RZ, RZ, UR5 ;  /* 0x00000005ff057e24 */ /* 0x000fe2000f8e00ff */
[----:B------:R-:W0:Y:S01]  /*5150*/  LDC.64 R14, c[0x4][R14] ;  /* 0x010000000e0e7b82 */ /* 0x000e220000000a00 */
[----:B------:R-:W-:Y:S01]  /*5160*/  ULDC.64 UR4, c[0x4][0x78] ;  /* 0x01001e0000047ab9 */ /* 0x000fe20000000a00 */
[----:B------:R-:W-:Y:S02]  /*5170*/  IMAD.U32 R10, RZ, RZ, UR6 ;  /* 0x00000006ff0a7e24 */ /* 0x000fe4000f8e00ff */
[----:B------:R-:W-:-:S02]  /*5180*/  IMAD.U32 R6, RZ, RZ, UR4 ;  /* 0x00000004ff067e24 */ /* 0x000fc4000f8e00ff */
[----:B------:R-:W-:Y:S02]  /*5190*/  IMAD.U32 R7, RZ, RZ, UR5 ;  /* 0x00000005ff077e24 */ /* 0x000fe4000f8e00ff */
[----:B------:R-:W-:Y:S02]  /*51a0*/  IMAD.U32 R11, RZ, RZ, UR7 ;  /* 0x00000007ff0b7e24 */ /* 0x000fe4000f8e00ff */
[----:B------:R-:W-:Y:S02]  /*51b0*/  IMAD.MOV.U32 R8, RZ, RZ, 0x70 ;  /* 0x00000070ff087424 */ /* 0x000fe400078e00ff */
[----:B------:R-:W-:Y:S02]  /*51c0*/  IMAD.MOV.U32 R12, RZ, RZ, 0x1 ;  /* 0x00000001ff0c7424 */ /* 0x000fe400078e00ff */
[----:B------:R-:W-:-:S07]  /*51d0*/  IMAD.MOV.U32 R13, RZ, RZ, RZ ;  /* 0x000000ffff0d7224 */ /* 0x000fce00078e00ff */
[----:B------:R-:W-:-:S07]  /*51e0*/  LEPC R20, `(.L_x_115) ;  /* 0x000000001014794e */ /* 0x000fce0000000000 */
[----:B0----5:R-:W-:Y:S05]  /*51f0*/  CALL.ABS.NOINC R14 ;  /* 0x000000000e007343 */ /* 0x021fea0003c00000 */
.L_x_115:
        /* <DEDUP_REMOVED lines=19> */
.L_x_116:
[----:B------:R-:W0:Y:S02]  /*5330*/  LDC R0, c[0x0][0x28c] ;  /* 0x0000a300ff007b82 */ /* 0x000e240000000800 */
[----:B0-----:R-:W-:-:S13]  /*5340*/  ISETP.GE.AND P0, PT, R0, 0x1, PT ;  /* 0x000000010000780c */ /* 0x001fda0003f06270 */
[----:B------:R-:W-:Y:S05]  /*5350*/  @!P0 BRA `(.L_x_114) ;  /* 0x0000000400648947 */ /* 0x000fea0003800000 */
[----:B------:R-:W-:Y:S02]  /*5360*/  IMAD.SHL.U32 R22, R22, 0x40, RZ ;  /* 0x0000004016167824 */ /* 0x000fe400078e00ff */
[----:B------:R-:W-:Y:S02]  /*5370*/  IMAD.SHL.U32 R18, R18, 0x40, RZ ;  /* 0x0000004012127824 */ /* 0x000fe400078e00ff */
[----:B------:R-:W-:Y:S02]  /*5380*/  IMAD.MOV.U32 R6, RZ, RZ, RZ ;  /* 0x000000ffff067224 */ /* 0x000fe400078e00ff */
[----:B------:R-:W-:Y:S02]  /*5390*/  IMAD.U32 R8, RZ, RZ, UR48 ;  /* 0x00000030ff087e24 */ /* 0x000fe4000f8e00ff */
[----:B------:R-:W-:Y:S02]  /*53a0*/  IMAD.MOV.U32 R0, RZ, RZ, R24 ;  /* 0x000000ffff007224 */ /* 0x000fe400078e0018 */
[----:B------:R-:W-:-:S02]  /*53b0*/  IMAD.MOV.U32 R3, RZ, RZ, R25 ;  /* 0x000000ffff037224 */ /* 0x000fc400078e0019 */
[C---:B------:R-:W-:Y:S02]  /*53c0*/  VIADD R9, R22.reuse, 0x8 ;  /* 0x0000000816097836 */ /* 0x040fe40000000000 */
[C---:B------:R-:W-:Y:S02]  /*53d0*/  VIADD R10, R22.reuse, 0x10 ;  /* 0x00000010160a7836 */ /* 0x040fe40000000000 */
[C---:B------:R-:W-:Y:S02]  /*53e0*/  VIADD R11, R22.reuse, 0x18 ;  /* 0x00000018160b7836 */ /* 0x040fe40000000000 */
[C---:B------:R-:W-:Y:S02]  /*53f0*/  VIADD R12, R22.reuse, 0x20 ;  /* 0x00000020160c7836 */ /* 0x040fe40000000000 */
[C---:B------:R-:W-:Y:S02]  /*5400*/  VIADD R13, R22.reuse, 0x28 ;  /* 0x00000028160d7836 */ /* 0x040fe40000000000 */
[----:B------:R-:W-:-:S02]  /*5410*/  VIADD R14, R22, 0x30 ;  /* 0x00000030160e7836 */ /* 0x000fc40000000000 */
[----:B------:R-:W-:-:S07]  /*5420*/  VIADD R15, R22, 0x38 ;  /* 0x00000038160f7836 */ /* 0x000fce0000000000 */
.L_x_120:
[----:B------:R-:W-:Y:S01]  /*5430*/  IMAD R7, R3, 0x8, R28 ;  /* 0x0000000803077824 */ /* 0x000fe200078e021c */
[----:B------:R-:W-:Y:S02]  /*5440*/  SHF.L.U32 R4, R0, 0x1f, RZ ;  /* 0x0000001f00047819 */ /* 0x000fe400000006ff */
[----:B------:R-:W-:Y:S02]  /*5450*/  ISETP.NE.AND P1, PT, R23, RZ, PT ;  /* 0x000000ff1700720c */ /* 0x000fe40003f25270 */
[----:B------:R-:W0:Y:S11]  /*5460*/  SYNCS.PHASECHK.TRANS64.TRYWAIT P0, [R7+URZ+0x70], R4 ;  /* 0x00007004070075a7 */ /* 0x000e36000800017f */
[----:B------:R-:W1:Y:S01]  /*5470*/  @!P1 LDC R5, c[0x0][0x500] ;  /* 0x00014000ff059b82 */ /* 0x000e620000000800 */
[----:B0-----:R-:W-:Y:S05]  /*5480*/  @!P0 BRA `(.L_x_117) ;  /* 0x0000001400c08947 */ /* 0x001fea0003800000 */
.L_x_151:
[----:B------:R-:W-:Y:S01]  /*5490*/  ISETP.NE.AND P0, PT, R23, RZ, PT ;  /* 0x000000ff1700720c */ /* 0x000fe20003f05270 */
[----:B------:R-:W-:-:S04]  /*54a0*/  UPRMT UR4, UR47, 0x9910, URZ ;  /* 0x000099102f047896 */ /* 0x000fc8000800003f */
[----:B------:R-:W-:-:S08]  /*54b0*/  UISETP.NE.AND UP0, UPT, UR4, 0x2, UPT ;  /* 0x000000020400788c */ /* 0x000fd0000bf05270 */
[----:B-1----:R1:W-:Y:S01]  /*54c0*/  @!P0 SYNCS.ARRIVE.TRANS64 RZ, [R7+URZ], R5 ;  /* 0x0000000507ff89a7 */ /* 0x0023e2000800003f */
[----:B------:R-:W-:-:S13]  /*54d0*/  PLOP3.LUT P0, PT, PT, PT, UP0, 0x80, 0x0 ;  /* 0x000000000000781c */ /* 0x000fda0003f0f008 */
[----:B-1----:R-:W-:Y:S05]  /*54e0*/  @P0 BRA `(.L_x_118) ;  /* 0x0000000000040947 */ /* 0x002fea0003800000 */
[----:B------:R-:W-:Y:S01]  /*54f0*/  BPT.TRAP 0x1 ;  /* 0x000000040000795c */ /* 0x000fe20000300000 */
.L_x_118:
[----:B------:R-:W-:-:S13]  /*5500*/  LOP3.LUT P0, RZ, R26, 0x4, RZ, 0xc0, !PT ;  /* 0x000000041aff7812 */ /* 0x000fda000780c0ff */
[----:B------:R-:W-:Y:S05]  /*5510*/  @P0 BRA `(.L_x_119) ;  /* 0x0000000000040947 */ /* 0x000fea0003800000 */
[----:B------:R-:W-:Y:S01]  /*5520*/  BPT.TRAP 0x1 ;  /* 0x000000040000795c */ /* 0x000fe20000300000 */
.L_x_119:
[----:B0-----:R-:W-:Y:S01]  /*5530*/  IMAD R4, R3, 0x2000, R28 ;  /* 0x0000200003047824 */ /* 0x001fe200078e021c */
[----:B------:R-:W-:Y:S01]  /*5540*/  R2UR UR33, R7 ;  /* 0x00000000072172ca */ /* 0x000fe200000e0000 */
[----:B------:R-:W-:Y:S01]  /*5550*/  UIADD3 UR6, UP0, UR50, 0xf0, URZ ;  /* 0x000000f032067890 */ /* 0x000fe2000ff1e03f */
[----:B------:R-:W-:Y:S01]  /*5560*/  R2UR UR35, R6 ;  /* 0x00000000062372ca */ /* 0x000fe200000e0000 */
[----:B------:R-:W-:Y:S01]  /*5570*/  UMOV UR4, 0x0 ;  /* 0x0000000000047882 */ /* 0x000fe20000000000 */
[----:B------:R-:W-:Y:S01]  /*5580*/  R2UR UR13, R4 ;  /* 0x00000000040d72ca */ /* 0x000fe200000e0000 */
[----:B------:R-:W-:Y:S01]  /*5590*/  UIADD3.X UR7, URZ, UR51, URZ, UP0, !UPT ;  /* 0x000000333f077290 */ /* 0x000fe200087fe43f */
[----:B------:R-:W-:Y:S01]  /*55a0*/  R2UR UR36, R19 ;  /* 0x00000000132472ca */ /* 0x000fe200000e0000 */
[----:B------:R-:W-:Y:S01]  /*55b0*/  UMOV UR5, 0x10000000 ;  /* 0x1000000000057882 */ /* 0x000fe20000000000 */
[----:B------:R-:W-:Y:S01]  /*55c0*/  R2UR UR34, R22 ;  /* 0x00000000162272ca */ /* 0x000fe200000e0000 */
[----:B------:R-:W-:Y:S01]  /*55d0*/  VIADD R8, R8, 0xffffffff ;  /* 0xffffffff08087836 */ /* 0x000fe20000000000 */
[----:B------:R-:W-:Y:S01]  /*55e0*/  R2UR UR26, R9 ;  /* 0x00000000091a72ca */ /* 0x000fe200000e0000 */
[----:B------:R-:W-:Y:S01]  /*55f0*/  UIADD3 UR14, UP0, UR50, 0x1f0, URZ ;  /* 0x000001f0320e7890 */ /* 0x000fe2000ff1e03f */
[----:B------:R-:W-:Y:S01]  /*5600*/  R2UR UR18, R10 ;  /* 0x000000000a1272ca */ /* 0x000fe200000e0000 */
[----:B------:R-:W-:Y:S01]  /*5610*/  UMOV UR25, UR33 ;  /* 0x0000002100197c82 */ /* 0x000fe20008000000 */
[----:B------:R-:W-:Y:S01]  /*5620*/  R2UR UR10, R11 ;  /* 0x000000000b0a72ca */ /* 0x000fe200000e0000 */
[----:B------:R-:W-:Y:S01]  /*5630*/  UMOV UR27, UR35 ;  /* 0x00000023001b7c82 */ /* 0x000fe20008000000 */
[----:B------:R-:W-:Y:S01]  /*5640*/  UMOV UR17, UR33 ;  /* 0x0000002100117c82 */ /* 0x000fe20008000000 */
[----:B------:R-:W-:Y:S01]  /*5650*/  UIADD3 UR32, UR13, 0x800, URZ ;  /* 0x000008000d207890 */ /* 0x000fe2000fffe03f */
[----:B------:R-:W-:Y:S01]  /*5660*/  R2UR UR42, R12 ;  /* 0x000000000c2a72ca */ /* 0x000fe200000e0000 */
[----:B------:R-:W-:Y:S01]  /*5670*/  UIADD3 UR24, UR13, 0xc00, URZ ;  /* 0x00000c000d187890 */ /* 0x000fe2000fffe03f */
[----:B------:R-:W-:Y:S01]  /*5680*/  ISETP.GT.AND P1, PT, R8, 0x1, PT ;  /* 0x000000010800780c */ /* 0x000fe20003f24270 */
[----:B------:R-:W-:Y:S01]  /*5690*/  UIADD3 UR16, UR13, 0x1000, URZ ;  /* 0x000010000d107890 */ /* 0x000fe2000fffe03f */
[----:B------:R-:W-:Y:S01]  /*56a0*/  VIADD R3, R3, 0x1 ;  /* 0x0000000103037836 */ /* 0x000fe20000000000 */
[----:B------:R-:W-:Y:S01]  /*56b0*/  UIADD3 UR8, UR13, 0x1400, URZ ;  /* 0x000014000d087890 */ /* 0x000fe2000fffe03f */
[----:B------:R-:W-:Y:S01]  /*56c0*/  VIADD R6, R6, 0x20 ;  /* 0x0000002006067836 */ /* 0x000fe20000000000 */
[----:B------:R-:W-:Y:S01]  /*56d0*/  UMOV UR28, UR36 ;  /* 0x00000024001c7c82 */ /* 0x000fe20008000000 */
[----:B------:R-:W-:Y:S01]  /*56e0*/  UMOV UR19, UR35 ;  /* 0x0000002300137c82 */ /* 0x000fe20008000000 */
[----:B------:R-:W-:Y:S01]  /*56f0*/  UMOV UR20, UR36 ;  /* 0x0000002400147c82 */ /* 0x000fe20008000000 */
[----:B------:R0:W-:Y:S01]  /*5700*/  UTMALDG.3D [UR32], [UR6], desc[UR4] ;  /* 0x00000420060075b4 */ /* 0x0001e20008011000 */
[----:B------:R-:W-:Y:S01]  /*5710*/  UMOV UR9, UR33 ;  /* 0x0000002100097c82 */ /* 0x000fe20008000000 */
[----:B------:R-:W-:Y:S01]  /*5720*/  UMOV UR11, UR35 ;  /* 0x00000023000b7c82 */ /* 0x000fe20008000000 */
[----:B------:R-:W-:Y:S01]  /*5730*/  UMOV UR12, UR36 ;  /* 0x00000024000c7c82 */ /* 0x000fe20008000000 */
[----:B------:R-:W-:Y:S01]  /*5740*/  UIADD3 UR40, UR13, 0x1800, URZ ;  /* 0x000018000d287890 */ /* 0x000fe2000fffe03f */
[----:B------:R-:W-:Y:S01]  /*5750*/  ISETP.NE.AND P0, PT, R3, 0xe, PT ;  /* 0x0000000e0300780c */ /* 0x000fe20003f05270 */
[----:B------:R-:W-:Y:S01]  /*5760*/  UIADD3.X UR15, URZ, UR51, URZ, UP0, !UPT ;  /* 0x000000333f0f7290 */ /* 0x000fe200087fe43f */
[----:B------:R1:W-:Y:S01]  /*5770*/  UTMALDG.3D [UR24], [UR6], desc[UR4] ;  /* 0x00000418060075b4 */ /* 0x0003e20008011000 */
[----:B------:R-:W-:Y:S01]  /*5780*/  UMOV UR41, UR33 ;  /* 0x0000002100297c82 */ /* 0x000fe20008000000 */
[----:B------:R-:W-:Y:S01]  /*5790*/  UMOV UR43, UR35 ;  /* 0x00000023002b7c82 */ /* 0x000fe20008000000 */
[----:B------:R-:W-:Y:S01]  /*57a0*/  UMOV UR44, UR36 ;  /* 0x00000024002c7c82 */ /* 0x000fe20008000000 */
[----:B------:R-:W-:-:S02]  /*57b0*/  SEL R5, RZ, 0x1, P0 ;  /* 0x00000001ff057807 */ /* 0x000fc40000000000 */
[----:B------:R-:W-:Y:S01]  /*57c0*/  SEL R3, R3, RZ, P0 ;  /* 0x000000ff03037207 */ /* 0x000fe20000000000 */
[----:B------:R2:W-:Y:S01]  /*57d0*/  UTMALDG.3D [UR16], [UR6], desc[UR4] ;  /* 0x00000410060075b4 */ /* 0x0005e20008011000 */
[----:B------:R-:W-:Y:S02]  /*57e0*/  LOP3.LUT R0, R0, R5, RZ, 0x3c, !PT ;  /* 0x0000000500007212 */ /* 0x000fe400078e3cff */
[----:B0-----:R-:W-:Y:S01]  /*57f0*/  R2UR UR34, R13 ;  /* 0x000000000d2272ca */ /* 0x001fe200000e0000 */
[----:B------:R0:W-:Y:S01]  /*5800*/  UTMALDG.3D [UR8], [UR6], desc[UR4] ;  /* 0x00000408060075b4 */ /* 0x0001e20008011000 */
[----:B------:R-:W-:Y:S01]  /*5810*/  UIADD3 UR32, UR13, 0x1c00, URZ ;  /* 0x00001c000d207890 */ /* 0x000fe2000fffe03f */
[----:B-1----:R-:W-:Y:S01]  /*5820*/  R2UR UR26, R14 ;  /* 0x000000000e1a72ca */ /* 0x002fe200000e0000 */
[----:B------:R-:W-:Y:S01]  /*5830*/  UIADD3 UR24, UR13, 0x2000, URZ ;  /* 0x000020000d187890 */ /* 0x000fe2000fffe03f */
[----:B------:R1:W-:Y:S01]  /*5840*/  UTMALDG.3D [UR40], [UR6], desc[UR4] ;  /* 0x00000428060075b4 */ /* 0x0003e20008011000 */
[----:B--2---:R-:W-:Y:S01]  /*5850*/  R2UR UR18, R15 ;  /* 0x000000000f1272ca */ /* 0x004fe200000e0000 */
[----:B------:R-:W-:-:S06]  /*5860*/  UIADD3 UR16, UR13, 0x2400, URZ ;  /* 0x000024000d107890 */ /* 0x000fcc000fffe03f */
[----:B------:R1:W-:Y:S01]  /*5870*/  UTMALDG.3D [UR32], [UR6], desc[UR4] ;  /* 0x00000420060075b4 */ /* 0x0003e20008011000 */
[----:B0-----:R-:W-:Y:S01]  /*5880*/  R2UR UR11, R18 ;  /* 0x00000000120b72ca */ /* 0x001fe200000e0000 */
[----:B------:R-:W-:Y:S01]  /*5890*/  UIADD3 UR8, UR13, 0x1c800, URZ ;  /* 0x0001c8000d087890 */ /* 0x000fe2000fffe03f */
[----:B------:R1:W-:Y:S01]  /*58a0*/  UTMALDG.3D [UR24], [UR6], desc[UR4] ;  /* 0x00000418060075b4 */ /* 0x0003e20008011000 */
[----:B------:R-:W-:Y:S02]  /*58b0*/  UMOV UR10, UR35 ;  /* 0x00000023000a7c82 */ /* 0x000fe40008000000 */
[----:B------:R1:W-:Y:S08]  /*58c0*/  UTMALDG.3D [UR16], [UR6], desc[UR4] ;  /* 0x00000410060075b4 */ /* 0x0003f00008011000 */
[----:B------:R1:W-:Y:S02]  /*58d0*/  UTMALDG.3D [UR8], [UR14], desc[UR4] ;  /* 0x000004080e0075b4 */ /* 0x0003e40008011000 */
[----:B-1----:R-:W-:Y:S05]  /*58e0*/  @P1 BRA `(.L_x_120) ;  /* 0xfffffff800d01947 */ /* 0x002fea000383ffff */
.L_x_114:
[----:B------:R-:W-:Y:S05]  /*58f0*/  BSYNC B6 ;  /* 0x0000000000067941 */ /* 0x000fea0003800000 */
.L_x_113:
[----:B------:R-:W-:Y:S01]  /*5900*/  LOP3.LUT P2, RZ, R27, 0xff, RZ, 0xc0, !PT ;  /* 0x000000ff1bff7812 */ /* 0x000fe2000784c0ff */
[----:B------:R-:W-:Y:S01]  /*5910*/  VIADD R0, R25, UR46 ;  /* 0x0000002e19007c36 */ /* 0x000fe20008000000 */
[----:B------:R-:W-:Y:S01]  /*5920*/  ULDC.64 UR4, c[0x0][0x650] ;  /* 0x0001940000047ab9 */ /* 0x000fe20000000a00 */
[----:B------:R-:W-:Y:S01]  /*5930*/  IMAD.U32 R7, RZ, RZ, UR46 ;  /* 0x0000002eff077e24 */ /* 0x000fe2000f8e00ff */
[----:B------:R-:W-:Y:S01]  /*5940*/  UISETP.GE.U32.AND UP0, UPT, UR46, 0xe, UPT ;  /* 0x0000000e2e00788c */ /* 0x000fe2000bf06070 */
[----:B------:R-:W-:Y:S01]  /*5950*/  BSSY B0, `(.L_x_121) ;  /* 0x000006b000007945 */ /* 0x000fe20003800000 */
[----:B------:R-:W-:Y:S01]  /*5960*/  ISETP.GT.U32.AND P0, PT, R0, 0xd, PT ;  /* 0x0000000d0000780c */ /* 0x000fe20003f04070 */
[----:B------:R-:W-:Y:S01]  /*5970*/  IMAD.MOV.U32 R22, RZ, RZ, -0x1 ;  /* 0xffffffffff167424 */ /* 0x000fe200078e00ff */
[----:B------:R-:W-:Y:S01]  /*5980*/  SHF.R.U32.HI R4, RZ, 0x1, R0 ;  /* 0x00000001ff047819 */ /* 0x000fe20000011600 */
[----:B------:R-:W-:Y:S01]  /*5990*/  IMAD.MOV.U32 R18, RZ, RZ, -0x1 ;  /* 0xffffffffff127424 */ /* 0x000fe200078e00ff */
[----:B------:R-:W-:Y:S01]  /*59a0*/  ISETP.LT.U32.AND P0, PT, R7, 0xe, P0 ;  /* 0x0000000e0700780c */ /* 0x000fe20000701070 */
[----:B------:R-:W-:Y:S01]  /*59b0*/  IMAD.MOV.U32 R19, RZ, RZ, -0x1 ;  /* 0xffffffffff137424 */ /* 0x000fe200078e00ff */
[----:B------:R-:W-:Y:S01]  /*59c0*/  PLOP3.LUT P1, PT, PT, PT, UP0, 0x80, 0x0 ;  /* 0x000000000000781c */ /* 0x000fe20003f2f008 */
[----:B------:R-:W0:Y:S01]  /*59d0*/  @P2 S2R R6, SR_CgaCtaId ;  /* 0x0000000000062919 */ /* 0x000e220000008800 */
[----:B------:R-:W-:Y:S01]  /*59e0*/  @P2 MOV R3, 0x400 ;  /* 0x0000040000032802 */ /* 0x000fe20000000f00 */
[----:B------:R-:W-:Y:S01]  /*59f0*/  IMAD.WIDE.U32 R4, R4, -0x6db6db6d, RZ ;  /* 0x9249249304047825 */ /* 0x000fe200078e00ff */
[----:B------:R-:W-:-:S04]  /*5a00*/  PRMT R27, RZ, 0x7610, R27 ;  /* 0x00007610ff1b7816 */ /* 0x000fc8000000001b */
[----:B------:R-:W-:-:S05]  /*5a10*/  SHF.R.U32.HI R5, RZ, 0x2, R5 ;  /* 0x00000002ff057819 */ /* 0x000fca0000011605 */
[--C-:B------:R-:W-:Y:S01]  /*5a20*/  IMAD R25, R5, -0xe, R0.reuse ;  /* 0xfffffff205197824 */ /* 0x100fe200078e0200 */
[----:B------:R-:W-:Y:S02]  /*5a30*/  PRMT R0, RZ, 0x7610, R0 ;  /* 0x00007610ff007816 */ /* 0x000fe40000000000 */
[----:B0-----:R-:W-:-:S04]  /*5a40*/  @P2 LEA R3, R6, R3, 0x18 ;  /* 0x0000000306032211 */ /* 0x001fc800078ec0ff */
[----:B------:R0:W-:Y:S01]  /*5a50*/  @P2 SYNCS.ARRIVE.TRANS64.A1T0 RZ, [R3+URZ+0x118], RZ ;  /* 0x000118ff03ff29a7 */ /* 0x0001e2000810003f */
[----:B------:R-:W-:-:S04]  /*5a60*/  IADD3 R16, P2, R16, UR52, RZ ;  /* 0x0000003410107c10 */ /* 0x000fc8000ff5e0ff */
[----:B------:R-:W-:Y:S02]  /*5a70*/  IADD3.X R17, R17, UR45, RZ, P2, !PT ;  /* 0x0000002d11117c10 */ /* 0x000fe400097fe4ff */
[----:B0-----:R-:W-:Y:S02]  /*5a80*/  SEL R3, RZ, 0x1, !P0 ;  /* 0x00000001ff037807 */ /* 0x001fe40004000000 */
[----:B------:R-:W-:Y:S02]  /*5a90*/  ISETP.GE.U32.AND P0, PT, R16, UR4, PT ;  /* 0x0000000410007c0c */ /* 0x000fe4000bf06070 */
[----:B------:R-:W-:Y:S02]  /*5aa0*/  LOP3.LUT R24, R24, R3, RZ, 0x3c, !PT ;  /* 0x0000000318187212 */ /* 0x000fe400078e3cff */
[----:B------:R-:W-:Y:S02]  /*5ab0*/  ISETP.GE.U32.AND.EX P0, PT, R17, UR5, PT, P0 ;  /* 0x0000000511007c0c */ /* 0x000fe4000bf06100 */
[----:B------:R-:W-:-:S11]  /*5ac0*/  @P1 LOP3.LUT R24, R24, 0x1, R5, 0x78, !PT ;  /* 0x0000000118181812 */ /* 0x000fd600078e7805 */
[----:B------:R-:W-:Y:S05]  /*5ad0*/  @P0 BRA `(.L_x_122) ;  /* 0x0000000400480947 */ /* 0x000fea0003800000 */
[----:B------:R-:W-:Y:S01]  /*5ae0*/  ULDC.64 UR4, c[0x0][0x628] ;  /* 0x00018a0000047ab9 */ /* 0x000fe20000000a00 */
[----:B------:R-:W0:Y:S01]  /*5af0*/  S2R R3, SR_CTAID.X ;  /* 0x0000000000037919 */ /* 0x000e220000002500 */
[----:B------:R-:W-:Y:S01]  /*5b00*/  ISETP.NE.U32.AND P0, PT, RZ, UR4, PT ;  /* 0x00000004ff007c0c */ /* 0x000fe2000bf05070 */
[----:B------:R-:W-:Y:S01]  /*5b10*/  ULDC UR7, c[0x0][0x630] ;  /* 0x00018c0000077ab9 */ /* 0x000fe20000000800 */
[----:B------:R-:W-:Y:S01]  /*5b20*/  IMAD.MOV.U32 R4, RZ, RZ, R16 ;  /* 0x000000ffff047224 */ /* 0x000fe200078e0010 */
[----:B------:R-:W1:Y:S01]  /*5b30*/  S2R R0, SR_CTAID.Y ;  /* 0x0000000000007919 */ /* 0x000e620000002600 */
[----:B------:R-:W-:Y:S01]  /*5b40*/  ISETP.NE.AND.EX P0, PT, RZ, UR5, PT, P0 ;  /* 0x00000005ff007c0c */ /* 0x000fe2000bf05300 */
[----:B------:R-:W-:-:S12]  /*5b50*/  IMAD.MOV.U32 R5, RZ, RZ, R17 ;  /* 0x000000ffff057224 */ /* 0x000fd800078e0011 */
[----:B------:R-:W-:Y:S05]  /*5b60*/  @!P0 BRA `(.L_x_123) ;  /* 0x0000000000288947 */ /* 0x000fea0003800000 */
[----:B------:R-:W-:Y:S02]  /*5b70*/  ULDC UR6, c[0x0][0x634] ;  /* 0x00018d0000067ab9 */ /* 0x000fe40000000800 */
[----:B------:R-:W-:-:S05]  /*5b80*/  IADD3 R9, P0, R16, UR6, RZ ;  /* 0x0000000610097c10 */ /* 0x000fca000ff1e0ff */
[----:B------:R-:W-:-:S04]  /*5b90*/  IMAD.X R11, RZ, RZ, R17, P0 ;  /* 0x000000ffff0b7224 */ /* 0x000fc800000e0611 */
[----:B------:R-:W-:-:S04]  /*5ba0*/  IMAD.WIDE.U32 R6, R11, UR4, RZ ;  /* 0x000000040b067c25 */ /* 0x000fc8000f8e00ff */
[----:B------:R-:W-:-:S04]  /*5bb0*/  IMAD.WIDE.U32 R6, P0, R9, UR5, R6 ;  /* 0x0000000509067c25 */ /* 0x000fc8000f800006 */
[----:B------:R-:W-:-:S04]  /*5bc0*/  IMAD.WIDE.U32 R8, R9, UR4, RZ ;  /* 0x0000000409087c25 */ /* 0x000fc8000f8e00ff */
[----:B------:R-:W-:Y:S01]  /*5bd0*/  IMAD.X R5, RZ, RZ, RZ, P0 ;  /* 0x000000ffff057224 */ /* 0x000fe200000e06ff */
[----:B------:R-:W-:Y:S01]  /*5be0*/  IADD3 RZ, P0, R9, R6, RZ ;  /* 0x0000000609ff7210 */ /* 0x000fe20007f1e0ff */
[----:B------:R-:W-:-:S04]  /*5bf0*/  IMAD.MOV.U32 R4, RZ, RZ, R7 ;  /* 0x000000ffff047224 */ /* 0x000fc800078e0007 */
[----:B------:R-:W-:-:S08]  /*5c00*/  IMAD.WIDE.U32.X R4, R11, UR5, R4, P0 ;  /* 0x000000050b047c25 */ /* 0x000fd000080e0404 */
.L_x_123:
[--C-:B------:R-:W-:Y:S01]  /*5c10*/  SHF.R.U64 R19, R4, UR7, R5.reuse ;  /* 0x0000000704137c19 */ /* 0x100fe20008001205 */
[----:B------:R-:W-:Y:S01]  /*5c20*/  ULDC.64 UR4, c[0x0][0x620] ;  /* 0x0001880000047ab9 */ /* 0x000fe20000000a00 */
[----:B------:R-:W-:Y:S01]  /*5c30*/  SHF.R.U32.HI R4, RZ, UR7, R5 ;  /* 0x00000007ff047c19 */ /* 0x000fe20008011605 */
[----:B------:R-:W-:Y:S01]  /*5c40*/  ULDC.64 UR8, c[0x0][0x640] ;  /* 0x0001900000087ab9 */ /* 0x000fe20000000a00 */
[----:B------:R-:W-:Y:S01]  /*5c50*/  IADD3 R7, P0, RZ, -R19, RZ ;  /* 0x80000013ff077210 */ /* 0x000fe20007f1e0ff */
[----:B------:R-:W2:Y:S01]  /*5c60*/  LDC R13, c[0x0][0x148] ;  /* 0x00005200ff0d7b82 */ /* 0x000ea20000000800 */
[----:B0-----:R-:W-:Y:S01]  /*5c70*/  I2FP.F32.U32 R8, R3 ;  /* 0x0000000300087245 */ /* 0x001fe20000201000 */
[----:B------:R-:W-:Y:S02]  /*5c80*/  ULDC UR6, c[0x0][0x608] ;  /* 0x0001820000067ab9 */ /* 0x000fe40000000800 */
[----:B------:R-:W-:Y:S01]  /*5c90*/  IMAD.X R4, RZ, RZ, ~R4, P0 ;  /* 0x000000ffff047224 */ /* 0x000fe200000e0e04 */
[----:B------:R-:W-:-:S03]  /*5ca0*/  ISETP.NE.U32.AND P0, PT, RZ, UR8, PT ;  /* 0x00000008ff007c0c */ /* 0x000fc6000bf05070 */
[----:B------:R-:W-:Y:S01]  /*5cb0*/  IMAD R6, R4, UR4, RZ ;  /* 0x0000000404067c24 */ /* 0x000fe2000f8e02ff */
[----:B------:R-:W-:Y:S01]  /*5cc0*/  ISETP.NE.AND.EX P0, PT, RZ, UR9, PT, P0 ;  /* 0x00000009ff007c0c */ /* 0x000fe2000bf05300 */
[----:B------:R-:W-:Y:S01]  /*5cd0*/  IMAD.WIDE.U32 R4, R7, UR4, R16 ;  /* 0x0000000407047c25 */ /* 0x000fe2000f8e0010 */
[----:B------:R-:W-:-:S03]  /*5ce0*/  ULDC UR4, c[0x0][0x150] ;  /* 0x0000540000047ab9 */ /* 0x000fc60000000800 */
[----:B------:R-:W-:Y:S01]  /*5cf0*/  FMUL R8, R8, UR4 ;  /* 0x0000000408087c20 */ /* 0x000fe20008400000 */
[----:B------:R-:W-:Y:S01]  /*5d00*/  IMAD R7, R7, UR5, R6 ;  /* 0x0000000507077c24 */ /* 0x000fe2000f8e0206 */
[----:B------:R-:W-:Y:S01]  /*5d10*/  ULDC UR4, c[0x0][0x618] ;  /* 0x0001860000047ab9 */ /* 0x000fe20000000800 */
[----:B------:R-:W0:Y:S01]  /*5d20*/  LDC R6, c[0x0][0x144] ;  /* 0x00005100ff067b82 */ /* 0x000e220000000800 */
[----:B------:R-:W-:Y:S01]  /*5d30*/  ULDC UR5, c[0x0][0x154] ;  /* 0x0000550000057ab9 */ /* 0x000fe20000000800 */
[----:B------:R-:W-:Y:S01]  /*5d40*/  IMAD.IADD R5, R5, 0x1, R7 ;  /* 0x0000000105057824 */ /* 0x000fe200078e0207 */
[----:B------:R-:W3:Y:S04]  /*5d50*/  F2I.U32.TRUNC.NTZ R8, R8 ;  /* 0x0000000800087305 */ /* 0x000ee8000020f000 */
[----:B------:R-:W-:-:S02]  /*5d60*/  SHF.R.U64 R10, R4, UR4, R5 ;  /* 0x00000004040a7c19 */ /* 0x000fc40008001205 */
[----:B-1----:R-:W-:Y:S02]  /*5d70*/  I2FP.F32.U32 R4, R0 ;  /* 0x0000000000047245 */ /* 0x002fe40000201000 */
[----:B------:R-:W-:Y:S01]  /*5d80*/  SHF.R.U32.HI R5, RZ, UR4, R5 ;  /* 0x00000004ff057c19 */ /* 0x000fe20008011605 */
[----:B------:R-:W-:Y:S02]  /*5d90*/  ULDC UR4, c[0x0][0x658] ;  /* 0x0001960000047ab9 */ /* 0x000fe40000000800 */
[----:B------:R-:W-:Y:S01]  /*5da0*/  FMUL R7, R4, UR5 ;  /* 0x0000000504077c20 */ /* 0x000fe20008400000 */
[--C-:B------:R-:W-:Y:S02]  /*5db0*/  SHF.R.U64 R12, R10, UR6, R5.reuse ;  /* 0x000000060a0c7c19 */ /* 0x100fe40008001205 */
[----:B------:R-:W-:Y:S01]  /*5dc0*/  SHF.R.U32.HI R5, RZ, UR6, R5 ;  /* 0x00000006ff057c19 */ /* 0x000fe20008011605 */
[----:B------:R1:W4:Y:S01]  /*5dd0*/  F2I.U32.TRUNC.NTZ R14, R7 ;  /* 0x00000007000e7305 */ /* 0x000322000020f000 */
[----:B---3--:R-:W-:-:S02]  /*5de0*/  IMAD.MOV R8, RZ, RZ, -R8 ;  /* 0x000000ffff087224 */ /* 0x008fc400078e0a08 */
[--C-:B------:R-:W-:Y:S02]  /*5df0*/  SHF.R.U64 R11, R12, UR4, R5.reuse ;  /* 0x000000040c0b7c19 */ /* 0x100fe40008001205 */
[----:B------:R-:W-:Y:S01]  /*5e00*/  SHF.R.U32.HI R5, RZ, UR4, R5 ;  /* 0x00000004ff057c19 */ /* 0x000fe20008011605 */
[----:B0-----:R-:W-:Y:S02]  /*5e10*/  IMAD R3, R6, R8, R3 ;  /* 0x0000000806037224 */ /* 0x001fe400078e0203 */
[----:B------:R-:W-:Y:S01]  /*5e20*/  IMAD.MOV.U32 R4, RZ, RZ, R11 ;  /* 0x000000ffff047224 */ /* 0x000fe200078e000b */
[----:B-12-4-:R-:W-:Y:S06]  /*5e30*/  @!P0 BRA `(.L_x_124) ;  /* 0x0000000000288947 */ /* 0x016fec0003800000 */
        /* <DEDUP_REMOVED lines=10> */
.L_x_124:
[----:B------:R-:W-:Y:S01]  /*5ee0*/  ISETP.NE.AND P0, PT, R2, 0x1, PT ;  /* 0x000000010200780c */ /* 0x000fe20003f05270 */
[----:B------:R-:W-:Y:S01]  /*5ef0*/  ULDC UR4, c[0x0][0x648] ;  /* 0x0001920000047ab9 */ /* 0x000fe20000000800 */
[----:B------:R-:W-:Y:S01]  /*5f00*/  IMAD.MOV R14, RZ, RZ, -R14 ;  /* 0x000000ffff0e7224 */ /* 0x000fe200078e0a0e */
[----:B------:R-:W-:Y:S01]  /*5f10*/  SHF.R.U64 R5, R4, UR4, R5 ;  /* 0x0000000404057c19 */ /* 0x000fe20008001205 */
[----:B------:R-:W-:Y:S01]  /*5f20*/  ULDC UR4, c[0x0][0x638] ;  /* 0x00018e0000047ab9 */ /* 0x000fe20000000800 */
[----:B------:R-:W-:Y:S01]  /*5f30*/  LOP3.LUT R12, R12, UR38, RZ, 0xc0, !PT ;  /* 0x000000260c0c7c12 */ /* 0x000fe2000f8ec0ff */
[----:B------:R-:W-:Y:S01]  /*5f40*/  ULDC UR5, c[0x0][0x610] ;  /* 0x0001840000057ab9 */ /* 0x000fe20000000800 */
[----:B------:R-:W-:-:S03]  /*5f50*/  LOP3.LUT R22, R10, UR39, RZ, 0xc0, !PT ;  /* 0x000000270a167c12 */ /* 0x000fc6000f8ec0ff */
[----:B------:R-:W-:-:S03]  /*5f60*/  IMAD R12, R5, UR37, R12 ;  /* 0x00000025050c7c24 */ /* 0x000fc6000f8e020c */
[----:B------:R-:W-:Y:S02]  /*5f70*/  @P0 IMAD R3, R13, R14, R0 ;  /* 0x0000000e0d030224 */ /* 0x000fe400078e0200 */
[----:B------:R-:W-:Y:S02]  /*5f80*/  IMAD.MOV R0, RZ, RZ, -R5 ;  /* 0x000000ffff007224 */ /* 0x000fe400078e0a05 */
[----:B------:R-:W-:Y:S02]  /*5f90*/  IMAD R3, R12, UR5, R3 ;  /* 0x000000050c037c24 */ /* 0x000fe4000f8e0203 */
[----:B------:R-:W-:Y:S01]  /*5fa0*/  IMAD R11, R0, UR4, R11 ;  /* 0x00000004000b7c24 */ /* 0x000fe2000f8e020b */
[----:B------:R-:W-:Y:S01]  /*5fb0*/  ULDC UR4, c[0x0][0x600] ;  /* 0x0001800000047ab9 */ /* 0x000fe20000000800 */
[----:B------:R-:W-:Y:S02]  /*5fc0*/  IMAD.MOV.U32 R0, RZ, RZ, 0x1 ;  /* 0x00000001ff007424 */ /* 0x000fe400078e00ff */
[----:B------:R-:W-:-:S05]  /*5fd0*/  IMAD R22, R11, UR4, R22 ;  /* 0x000000040b167c24 */ /* 0x000fca000f8e0216 */
[----:B------:R-:W-:Y:S02]  /*5fe0*/  SEL R18, R22, R3, !P0 ;  /* 0x0000000316127207 */ /* 0x000fe40004000000 */
[----:B------:R-:W-:-:S07]  /*5ff0*/  SEL R22, R3, R22, !P0 ;  /* 0x0000001603167207 */ /* 0x000fce0004000000 */
.L_x_122:
[----:B------:R-:W-:Y:S05]  /*6000*/  BSYNC B0 ;  /* 0x0000000000007941 */ /* 0x000fea0003800000 */
.L_x_121:
[----:B------:R-:W-:-:S13]  /*6010*/  LOP3.LUT P0, RZ, R0, 0xff, RZ, 0xc0, !PT ;  /* 0x000000ff00ff7812 */ /* 0x000fda000780c0ff */
[----:B------:R-:W-:Y:S05]  /*6020*/  @P0 BRA `(.L_x_125) ;  /* 0xfffffff000080947 */ /* 0x000fea000383ffff */
[----:B------:R-:W-:Y:S05]  /*6030*/  BSYNC B7 ;  /* 0x0000000000077941 */ /* 0x000fea0003800000 */
.L_x_111:
[----:B------:R-:W-:-:S03]  /*6040*/  UMOV UR4, 0xffffffff ;  /* 0xffffffff00047882 */ /* 0x000fc60000000000 */
[----:B------:R-:W-:Y:S05]  /*6050*/  BRA.DIV UR4, `(.L_x_126) ;  /* 0x0000000a04e07947 */ /* 0x000fea000b800000 */
[----:B------:R-:W-:-:S13]  /*6060*/  ELECT P6, URZ, PT ;  /* 0x00000000003f782f */ /* 0x000fda00038c0000 */
.L_x_154:
[----:B------:R-:W-:Y:S04]  /*6070*/  BSSY B0, `(.L_x_127) ;  /* 0x0000086000007945 */ /* 0x000fe80003800000 */
[----:B------:R-:W-:Y:S05]  /*6080*/  @!P6 BRA `(.L_x_128) ;  /* 0x000000080010e947 */ /* 0x000fea0003800000 */
[----:B------:R-:W-:-:S04]  /*6090*/  ULOP3.LUT UR4, UR49, 0x2, URZ, 0xfc, !UPT ;  /* 0x0000000231047892 */ /* 0x000fc8000f8efc3f */
[----:B------:R-:W-:-:S06]  /*60a0*/  UISETP.NE.AND UP0, UPT, UR4, 0x3, UPT ;  /* 0x000000030400788c */ /* 0x000fcc000bf05270 */
[----:B------:R-:W-:-:S13]  /*60b0*/  PLOP3.LUT P0, PT, PT, PT, UP0, 0x80, 0x0 ;  /* 0x000000000000781c */ /* 0x000fda0003f0f008 */
[----:B------:R-:W-:Y:S05]  /*60c0*/  @!P0 BRA `(.L_x_129) ;  /* 0x0000000000048947 */ /* 0x000fea0003800000 */
[----:B------:R-:W-:Y:S01]  /*60d0*/  BPT.TRAP 0x1 ;  /* 0x000000040000795c */ /* 0x000fe20000300000 */
.L_x_129:
[----:B------:R-:W0:Y:S01]  /*60e0*/  S2R R3, SR_CgaCtaId ;  /* 0x0000000000037919 */ /* 0x000e220000008800 */
[----:B------:R-:W-:Y:S02]  /*60f0*/  MOV R0, 0x400 ;  /* 0x0000040000007802 */ /* 0x000fe40000000f00 */
[----:B------:R-:W-:Y:S02]  /*6100*/  SHF.L.U32 R2, R24, 0x1f, RZ ;  /* 0x0000001f18027819 */ /* 0x000fe400000006ff */
[----:B0-----:R-:W-:-:S05]  /*6110*/  LEA R0, R3, R0, 0x18 ;  /* 0x0000000003007211 */ /* 0x001fca00078ec0ff */
[----:B------:R-:W-:-:S04]  /*6120*/  VIADD R0, R0, 0x70 ;  /* 0x0000007000007836 */ /* 0x000fc80000000000 */
[C---:B------:R-:W-:Y:S02]  /*6130*/  IMAD R5, R25.reuse, 0x8, R0 ;  /* 0x0000000819057824 */ /* 0x040fe400078e0200 */
[----:B------:R-:W-:Y:S02]  /*6140*/  VIADD R25, R25, 0x1 ;  /* 0x0000000119197836 */ /* 0x000fe40000000000 */
[----:B------:R-:W0:Y:S03]  /*6150*/  SYNCS.PHASECHK.TRANS64.TRYWAIT P0, [R5+URZ], R2 ;  /* 0x00000002050075a7 */ /* 0x000e26000800017f */
[----:B------:R-:W-:-:S04]  /*6160*/  ISETP.NE.AND P1, PT, R25, 0xe, PT ;  /* 0x0000000e1900780c */ /* 0x000fc80003f25270 */
[----:B------:R-:W-:Y:S02]  /*6170*/  SEL R3, RZ, 0x1, P1 ;  /* 0x00000001ff037807 */ /* 0x000fe40000800000 */
[----:B------:R-:W-:Y:S02]  /*6180*/  SEL R25, R25, RZ, P1 ;  /* 0x000000ff19197207 */ /* 0x000fe40000800000 */
[----:B------:R-:W-:-:S03]  /*6190*/  LOP3.LUT R24, R24, R3, RZ, 0x3c, !PT ;  /* 0x0000000318187212 */ /* 0x000fc600078e3cff */
[----:B------:R-:W-:Y:S01]  /*61a0*/  IMAD R7, R25, 0x8, R0 ;  /* 0x0000000819077824 */ /* 0x000fe200078e0200 */
[----:B------:R-:W-:Y:S01]  /*61b0*/  SHF.L.U32 R4, R24, 0x1f, RZ ;  /* 0x0000001f18047819 */ /* 0x000fe200000006ff */
[----:B0-----:R-:W-:Y:S06]  /*61c0*/  @!P0 BRA `(.L_x_130) ;  /* 0x0000000800a48947 */ /* 0x001fec0003800000 */
.L_x_155:
[----:B------:R-:W1:Y:S01]  /*61d0*/  SYNCS.PHASECHK.TRANS64.TRYWAIT P0, [R7+URZ], R4 ;  /* 0x00000004070075a7 */ /* 0x000e62000800017f */
[----:B0-----:R-:W-:-:S05]  /*61e0*/  VIADD R2, R25, 0x1 ;  /* 0x0000000119027836 */ /* 0x001fca0000000000 */
[----:B------:R-:W-:-:S04]  /*61f0*/  ISETP.NE.AND P1, PT, R2, 0xe, PT ;  /* 0x0000000e0200780c */ /* 0x000fc80003f25270 */
[----:B------:R-:W-:Y:S02]  /*6200*/  SEL R3, RZ, 0x1, P1 ;  /* 0x00000001ff037807 */ /* 0x000fe40000800000 */
[----:B------:R-:W-:Y:S02]  /*6210*/  SEL R9, R2, RZ, P1 ;  /* 0x000000ff02097207 */ /* 0x000fe40000800000 */
[----:B------:R-:W-:-:S03]  /*6220*/  LOP3.LUT R24, R24, R3, RZ, 0x3c, !PT ;  /* 0x0000000318187212 */ /* 0x000fc600078e3cff */
[----:B------:R-:W-:Y:S01]  /*6230*/  IMAD R6, R9, 0x8, R0 ;  /* 0x0000000809067824 */ /* 0x000fe200078e0200 */
[----:B------:R-:W-:Y:S01]  /*6240*/  SHF.L.U32 R5, R24, 0x1f, RZ ;  /* 0x0000001f18057819 */ /* 0x000fe200000006ff */
[----:B-1----:R-:W-:Y:S06]  /*6250*/  @!P0 BRA `(.L_x_131) ;  /* 0x0000000800948947 */ /* 0x002fec0003800000 */
.L_x_156:
[----:B------:R-:W1:Y:S01]  /*6260*/  SYNCS.PHASECHK.TRANS64.TRYWAIT P0, [R6+URZ], R5 ;  /* 0x00000005060075a7 */ /* 0x000e62000800017f */
[----:B------:R-:W-:-:S05]  /*6270*/  VIADD R2, R9, 0x1 ;  /* 0x0000000109027836 */ /* 0x000fca0000000000 */
[----:B------:R-:W-:-:S04]  /*6280*/  ISETP.NE.AND P1, PT, R2, 0xe, PT ;  /* 0x0000000e0200780c */ /* 0x000fc80003f25270 */
[----:B------:R-:W-:Y:S02]  /*6290*/  SEL R3, RZ, 0x1, P1 ;  /* 0x00000001ff037807 */ /* 0x000fe40000800000 */
[----:B0-----:R-:W-:Y:S02]  /*62a0*/  SEL R7, R2, RZ, P1 ;  /* 0x000000ff02077207 */ /* 0x001fe40000800000 */
[----:B------:R-:W-:-:S03]  /*62b0*/  LOP3.LUT R24, R24, R3, RZ, 0x3c, !PT ;  /* 0x0000000318187212 */ /* 0x000fc600078e3cff */
[----:B------:R-:W-:Y:S01]  /*62c0*/  IMAD R9, R7, 0x8, R0 ;  /* 0x0000000807097824 */ /* 0x000fe200078e0200 */
[----:B------:R-:W-:Y:S01]  /*62d0*/  SHF.L.U32 R4, R24, 0x1f, RZ ;  /* 0x0000001f18047819 */ /* 0x000fe200000006ff */
[----:B-1----:R-:W-:Y:S06]  /*62e0*/  @!P0 BRA `(.L_x_132) ;  /* 0x0000000800848947 */ /* 0x002fec0003800000 */
.L_x_157:
[----:B------:R-:W1:Y:S01]  /*62f0*/  SYNCS.PHASECHK.TRANS64.TRYWAIT P0, [R9+URZ], R4 ;  /* 0x00000004090075a7 */ /* 0x000e62000800017f */
[----:B------:R-:W-:-:S05]  /*6300*/  VIADD R2, R7, 0x1 ;  /* 0x0000000107027836 */ /* 0x000fca0000000000 */
[----:B------:R-:W-:-:S04]  /*6310*/  ISETP.NE.AND P1, PT, R2, 0xe, PT ;  /* 0x0000000e0200780c */ /* 0x000fc80003f25270 */
[----:B------:R-:W-:Y:S02]  /*6320*/  SEL R3, RZ, 0x1, P1 ;  /* 0x00000001ff037807 */ /* 0x000fe40000800000 */
[----:B------:R-:W-:Y:S02]  /*6330*/  SEL R7, R2, RZ, P1 ;  /* 0x000000ff02077207 */ /* 0x000fe40000800000 */
[----:B------:R-:W-:-:S03]  /*6340*/  LOP3.LUT R24, R24, R3, RZ, 0x3c, !PT ;  /* 0x0000000318187212 */ /* 0x000fc600078e3cff */
[----:B0-----:R-:W-:Y:S01]  /*6350*/  IMAD R6, R7, 0x8, R0 ;  /* 0x0000000807067824 */ /* 0x001fe200078e0200 */
[----:B------:R-:W-:Y:S01]  /*6360*/  SHF.L.U32 R5, R24, 0x1f, RZ ;  /* 0x0000001f18057819 */ /* 0x000fe200000006ff */
[----:B-1----:R-:W-:Y:S06]  /*6370*/  @!P0 BRA `(.L_x_133) ;  /* 0x0000000800748947 */ /* 0x002fec0003800000 */
.L_x_158:
        /* <DEDUP_REMOVED lines=9> */
.L_x_159:
        /* <DEDUP_REMOVED lines=9> */
.L_x_160:
        /* <DEDUP_REMOVED lines=9> */
.L_x_161:
        /* <DEDUP_REMOVED lines=9> */
.L_x_162:
        /* <DEDUP_REMOVED lines=9> */
.L_x_163:
        /* <DEDUP_REMOVED lines=9> */
.L_x_164:
        /* <DEDUP_REMOVED lines=9> */
.L_x_165:
        /* <DEDUP_REMOVED lines=9> */
.L_x_166:
[----:B------:R-:W1:Y:S01]  /*6800*/  SYNCS.PHASECHK.TRANS64.TRYWAIT P0, [R6+URZ], R5 ;  /* 0x00000005060075a7 */ /* 0x000e62000800017f */
[----:B------:R-:W-:-:S05]  /*6810*/  VIADD R2, R7, 0x1 ;  /* 0x0000000107027836 */ /* 0x000fca0000000000 */
[----:B------:R-:W-:-:S04]  /*6820*/  ISETP.NE.AND P1, PT, R2, 0xe, PT ;  /* 0x0000000e0200780c */ /* 0x000fc80003f25270 */
[----:B0-----:R-:W-:Y:S02]  /*6830*/  SEL R4, RZ, 0x1, P1 ;  /* 0x00000001ff047807 */ /* 0x001fe40000800000 */
[----:B------:R-:W-:Y:S02]  /*6840*/  SEL R3, R2, RZ, P1 ;  /* 0x000000ff02037207 */ /* 0x000fe40000800000 */
[----:B------:R-:W-:Y:S01]  /*6850*/  LOP3.LUT R4, R11, R4, RZ, 0x3c, !PT ;  /* 0x000000040b047212 */ /* 0x000fe200078e3cff */
[----:B-1----:R-:W-:Y:S06]  /*6860*/  @!P0 BRA `(.L_x_142) ;  /* 0x0000000400ec8947 */ /* 0x002fec0003800000 */
.L_x_167:
[----:B------:R-:W-:Y:S01]  /*6870*/  IMAD R3, R3, 0x8, R0 ;  /* 0x0000000803037824 */ /* 0x000fe200078e0200 */
[----:B------:R-:W-:-:S07]  /*6880*/  SHF.L.U32 R0, R4, 0x1f, RZ ;  /* 0x0000001f04007819 */ /* 0x000fce00000006ff */
.L_x_143:
[----:B-1----:R1:W2:Y:S02]  /*6890*/  SYNCS.PHASECHK.TRANS64.TRYWAIT P0, [R3+URZ], R0 ;  /* 0x00000000030075a7 */ /* 0x0022a4000800017f */
[----:B--2---:R-:W-:Y:S05]  /*68a0*/  @!P0 NANOSLEEP.SYNCS 0x989680 ;  /* 0x009896800000895d */ /* 0x004fea0003900000 */
[----:B------:R-:W2:Y:S02]  /*68b0*/  @!P0 SYNCS.PHASECHK.TRANS64 P0, [R3+URZ], R0 ;  /* 0x00000000030085a7 */ /* 0x000ea4000800007f */
[----:B--2---:R-:W-:Y:S05]  /*68c0*/  @!P0 BRA `(.L_x_143) ;  /* 0xfffffffc00f08947 */ /* 0x004fea000383ffff */
.L_x_128:
[----:B------:R-:W-:Y:S05]  /*68d0*/  BSYNC B0 ;  /* 0x0000000000007941 */ /* 0x000fea0003800000 */
.L_x_127:
[----:B------:R-:W-:Y:S05]  /*68e0*/  EXIT ;  /* 0x000000000000794d */ /* 0x000fea0003800000 */
.L_x_16:
[----:B0-----:R-:W-:-:S04]  /*68f0*/  IMAD.U32 R3, RZ, RZ, UR44 ;  /* 0x0000002cff037e24 */ /* 0x001fc8000f8e00ff */
[----:B------:R0:W1:Y:S03]  /*6900*/  SYNCS.PHASECHK.TRANS64.TRYWAIT P0, [R3+URZ], R0 ;  /* 0x00000000030075a7 */ /* 0x000066000800017f */
[----:B-1----:R-:W-:Y:S05]  /*6910*/  @!P0 NANOSLEEP.SYNCS 0x989680 ;  /* 0x009896800000895d */ /* 0x002fea0003900000 */
[----:B------:R-:W1:Y:S02]  /*6920*/  @!P0 SYNCS.PHASECHK.TRANS64 P0, [R3+URZ], R0 ;  /* 0x00000000030085a7 */ /* 0x000e64000800007f */
[----:B-1----:R-:W-:Y:S05]  /*6930*/  @!P0 BRA `(.L_x_16) ;  /* 0xfffffffc00ec8947 */ /* 0x002fea000383ffff */
[----:B------:R-:W-:Y:S05]  /*6940*/  BRA `(.L_x_144) ;  /* 0xffffffac00507947 */ /* 0x000fea000383ffff */
.L_x_20:
[----:B------:R-:W-:Y:S01]  /*6950*/  CS2R R12, SRZ ;  /* 0x00000000000c7805 */ /* 0x000fe2000001ff00 */
[----:B------:R-:W-:Y:S02]  /*6960*/  IMAD.MOV.U32 R11, RZ, RZ, 0x1f ;  /* 0x0000001fff0b7424 */ /* 0x000fe400078e00ff */
[----:B------:R-:W-:-:S07]  /*6970*/  IMAD.MOV.U32 R15, RZ, RZ, -0x1 ;  /* 0xffffffffff0f7424 */ /* 0x000fce00078e00ff */
[----:B-----5:R-:W-:Y:S05]  /*6980*/  WARPSYNC.COLLECTIVE R15, `(.L_x_145) ;  /* 0x000000000f087348 */ /* 0x020fea0003c00000 */
[----:B------:R0:W1:Y:S02]  /*6990*/  SHFL.IDX P6, R14, R13, R12, R11 ;  /* 0x0000000c0d0e7389 */ /* 0x00006400000c000b */
[----:B01---5:R-:W-:Y:S01]  /*69a0*/  ENDCOLLECTIVE ;  /* 0x000000000000791b */ /* 0x023fe20003800000 */
.L_x_145:
[----:B------:R-:W-:Y:S05]  /*69b0*/  BRA `(.L_x_146) ;  /* 0xffffffb000207947 */ /* 0x000fea000383ffff */
.L_x_24:
[----:B-1----:R1:W2:Y:S02]  /*69c0*/  SYNCS.PHASECHK.TRANS64.TRYWAIT P1, [R3+URZ], R0 ;  /* 0x00000000030075a7 */ /* 0x0022a4000802017f */
[----:B--2---:R-:W-:Y:S05]  /*69d0*/  @!P1 NANOSLEEP.SYNCS 0x989680 ;  /* 0x009896800000995d */ /* 0x004fea0003900000 */
[----:B------:R-:W2:Y:S02]  /*69e0*/  @!P1 SYNCS.PHASECHK.TRANS64 P1, [R3+URZ], R0 ;  /* 0x00000000030095a7 */ /* 0x000ea4000802007f */
[----:B--2---:R-:W-:Y:S05]  /*69f0*/  @!P1 BRA `(.L_x_24) ;  /* 0xfffffffc00f09947 */ /* 0x004fea000383ffff */
[----:B------:R-:W-:Y:S05]  /*6a00*/  BRA `(.L_x_23) ;  /* 0xffffffb0003c7947 */ /* 0x000fea000383ffff */
.L_x_29:
[----:B0-----:R0:W1:Y:S02]  /*6a10*/  SYNCS.PHASECHK.TRANS64.TRYWAIT P1, [R3+URZ], R8 ;  /* 0x00000008030075a7 */ /* 0x001064000802017f */
[----:B-1----:R-:W-:Y:S05]  /*6a20*/  @!P1 NANOSLEEP.SYNCS 0x989680 ;  /* 0x009896800000995d */ /* 0x002fea0003900000 */
[----:B------:R-:W1:Y:S02]  /*6a30*/  @!P1 SYNCS.PHASECHK.TRANS64 P1, [R3+URZ], R8 ;  /* 0x00000008030095a7 */ /* 0x000e64000802007f */
[----:B-1----:R-:W-:Y:S05]  /*6a40*/  @!P1 BRA `(.L_x_29) ;  /* 0xfffffffc00f09947 */ /* 0x002fea000383ffff */
[----:B------:R-:W-:Y:S05]  /*6a50*/  BRA `(.L_x_28) ;  /* 0xffffffb400547947 */ /* 0x000fea000383ffff */
.L_x_37:
[----:B------:R0:W0:Y:S02]  /*6a60*/  SYNCS.PHASECHK.TRANS64.TRYWAIT P1, [R7+URZ], R8 ;  /* 0x00000008070075a7 */ /* 0x000024000802017f */
[----:B0-----:R-:W-:Y:S05]  /*6a70*/  @!P1 NANOSLEEP.SYNCS 0x989680 ;  /* 0x009896800000995d */ /* 0x001fea0003900000 */
[----:B------:R-:W0:Y:S02]  /*6a80*/  @!P1 SYNCS.PHASECHK.TRANS64 P1, [R7+URZ], R8 ;  /* 0x00000008070095a7 */ /* 0x000e24000802007f */
[----:B0-----:R-:W-:Y:S05]  /*6a90*/  @!P1 BRA `(.L_x_37) ;  /* 0xfffffffc00f09947 */ /* 0x001fea000383ffff */
[----:B------:R-:W-:Y:S05]  /*6aa0*/  BRA `(.L_x_36) ;  /* 0xffffffb800887947 */ /* 0x000fea000383ffff */
.L_x_43:
[----:B0-----:R-:W-:-:S04]  /*6ab0*/  IMAD.U32 R3, RZ, RZ, UR44 ;  /* 0x0000002cff037e24 */ /* 0x001fc8000f8e00ff */
[----:B------:R0:W3:Y:S03]  /*6ac0*/  SYNCS.PHASECHK.TRANS64.TRYWAIT P0, [R3+URZ+0x10], R0 ;  /* 0x00001000030075a7 */ /* 0x0000e6000800017f */
[----:B---3--:R-:W-:Y:S05]  /*6ad0*/  @!P0 NANOSLEEP.SYNCS 0x989680 ;  /* 0x009896800000895d */ /* 0x008fea0003900000 */
[----:B------:R-:W3:Y:S02]  /*6ae0*/  @!P0 SYNCS.PHASECHK.TRANS64 P0, [R3+URZ+0x10], R0 ;  /* 0x00001000030085a7 */ /* 0x000ee4000800007f */
[----:B---3--:R-:W-:Y:S05]  /*6af0*/  @!P0 BRA `(.L_x_43) ;  /* 0xfffffffc00ec8947 */ /* 0x008fea000383ffff */
[----:B------:R-:W-:Y:S05]  /*6b00*/  BRA `(.L_x_147) ;  /* 0xffffffc000107947 */ /* 0x000fea000383ffff */
.L_x_112:
[----:B------:R-:W-:Y:S01]  /*6b10*/  BSSY B0, `(.L_x_148) ;  /* 0x0000006000007945 */ /* 0x000fe20003800000 */
[----:B------:R-:W-:-:S07]  /*6b20*/  IMAD.MOV.U32 R15, RZ, RZ, -0x1 ;  /* 0xffffffffff0f7424 */ /* 0x000fce00078e00ff */
[----:B-----5:R-:W-:Y:S05]  /*6b30*/  WARPSYNC.COLLECTIVE R15, `(.L_x_149) ;  /* 0x000000000f0c7348 */ /* 0x020fea0003c00000 */
[----:B------:R-:W-:Y:S02]  /*6b40*/  ELECT P6, UR62, PT ;  /* 0x00000000003e782f */ /* 0x000fe400038c0000 */
[----:B------:R-:W-:Y:S01]  /*6b50*/  MOV R14, UR62 ;  /* 0x0000003e000e7c02 */ /* 0x000fe20008000f00 */
[----:B-----5:R-:W-:Y:S10]  /*6b60*/  ENDCOLLECTIVE ;  /* 0x000000000000791b */ /* 0x020ff40003800000 */
.L_x_149:
[----:B------:R-:W-:Y:S05]  /*6b70*/  BSYNC B0 ;  /* 0x0000000000007941 */ /* 0x000fea0003800000 */
.L_x_148:
[----:B------:R-:W-:Y:S05]  /*6b80*/  BRA `(.L_x_150) ;  /* 0xffffffe4003c7947 */ /* 0x000fea000383ffff */
.L_x_117:
[----:B0-----:R0:W2:Y:S02]  /*6b90*/  SYNCS.PHASECHK.TRANS64.TRYWAIT P0, [R7+URZ+0x70], R4 ;  /* 0x00007004070075a7 */ /* 0x0010a4000800017f */
[----:B--2---:R-:W-:Y:S05]  /*6ba0*/  @!P0 NANOSLEEP.SYNCS 0x989680 ;  /* 0x009896800000895d */ /* 0x004fea0003900000 */
[----:B------:R-:W2:Y:S02]  /*6bb0*/  @!P0 SYNCS.PHASECHK.TRANS64 P0, [R7+URZ+0x70], R4 ;  /* 0x00007004070085a7 */ /* 0x000ea4000800007f */
[----:B--2---:R-:W-:Y:S05]  /*6bc0*/  @!P0 BRA `(.L_x_117) ;  /* 0xfffffffc00f08947 */ /* 0x004fea000383ffff */
[----:B------:R-:W-:Y:S05]  /*6bd0*/  BRA `(.L_x_151) ;  /* 0xffffffe8002c7947 */ /* 0x000fea000383ffff */
.L_x_126:
[----:B------:R-:W-:Y:S01]  /*6be0*/  BSSY B0, `(.L_x_152) ;  /* 0x0000006000007945 */ /* 0x000fe20003800000 */
[----:B------:R-:W-:-:S07]  /*6bf0*/  IMAD.MOV.U32 R15, RZ, RZ, -0x1 ;  /* 0xffffffffff0f7424 */ /* 0x000fce00078e00ff */
[----:B-----5:R-:W-:Y:S05]  /*6c00*/  WARPSYNC.COLLECTIVE R15, `(.L_x_153) ;  /* 0x000000000f0c7348 */ /* 0x020fea0003c00000 */
[----:B------:R-:W-:Y:S02]  /*6c10*/  ELECT P6, UR62, PT ;  /* 0x00000000003e782f */ /* 0x000fe400038c0000 */
[----:B------:R-:W-:Y:S01]  /*6c20*/  MOV R14, UR62 ;  /* 0x0000003e000e7c02 */ /* 0x000fe20008000f00 */
[----:B-----5:R-:W-:Y:S10]  /*6c30*/  ENDCOLLECTIVE ;  /* 0x000000000000791b */ /* 0x020ff40003800000 */
.L_x_153:
[----:B------:R-:W-:Y:S05]  /*6c40*/  BSYNC B0 ;  /* 0x0000000000007941 */ /* 0x000fea0003800000 */
.L_x_152:
[----:B------:R-:W-:Y:S05]  /*6c50*/  BRA `(.L_x_154) ;  /* 0xfffffff400047947 */ /* 0x000fea000383ffff */
.L_x_130:
[----:B0-----:R0:W1:Y:S02]  /*6c60*/  SYNCS.PHASECHK.TRANS64.TRYWAIT P0, [R5+URZ], R2 ;  /* 0x00000002050075a7 */ /* 0x001064000800017f */
[----:B-1----:R-:W-:Y:S05]  /*6c70*/  @!P0 NANOSLEEP.SYNCS 0x989680 ;  /* 0x009896800000895d */ /* 0x002fea0003900000 */
[----:B------:R-:W1:Y:S02]  /*6c80*/  @!P0 SYNCS.PHASECHK.TRANS64 P0, [R5+URZ], R2 ;  /* 0x00000002050085a7 */ /* 0x000e64000800007f */
[----:B-1----:R-:W-:Y:S05]  /*6c90*/  @!P0 BRA `(.L_x_130) ;  /* 0xfffffffc00f08947 */ /* 0x002fea000383ffff */
[----:B------:R-:W-:Y:S05]  /*6ca0*/  BRA `(.L_x_155) ;  /* 0xfffffff400487947 */ /* 0x000fea000383ffff */
.L_x_131:
[----:B0-----:R0:W1:Y:S02]  /*6cb0*/  SYNCS.PHASECHK.TRANS64.TRYWAIT P0, [R7+URZ], R4 ;  /* 0x00000004070075a7 */ /* 0x001064000800017f */
[----:B-1----:R-:W-:Y:S05]  /*6cc0*/  @!P0 NANOSLEEP.SYNCS 0x989680 ;  /* 0x009896800000895d */ /* 0x002fea0003900000 */
[----:B------:R-:W1:Y:S02]  /*6cd0*/  @!P0 SYNCS.PHASECHK.TRANS64 P0, [R7+URZ], R4 ;  /* 0x00000004070085a7 */ /* 0x000e64000800007f */
[----:B-1----:R-:W-:Y:S05]  /*6ce0*/  @!P0 BRA `(.L_x_131) ;  /* 0xfffffffc00f08947 */ /* 0x002fea000383ffff */
[----:B------:R-:W-:Y:S05]  /*6cf0*/  BRA `(.L_x_156) ;  /* 0xfffffff400587947 */ /* 0x000fea000383ffff */
.L_x_132:
[----:B0-----:R0:W1:Y:S02]  /*6d00*/  SYNCS.PHASECHK.TRANS64.TRYWAIT P0, [R6+URZ], R5 ;  /* 0x00000005060075a7 */ /* 0x001064000800017f */
[----:B-1----:R-:W-:Y:S05]  /*6d10*/  @!P0 NANOSLEEP.SYNCS 0x989680 ;  /* 0x009896800000895d */ /* 0x002fea0003900000 */
[----:B------:R-:W1:Y:S02]  /*6d20*/  @!P0 SYNCS.PHASECHK.TRANS64 P0, [R6+URZ], R5 ;  /* 0x00000005060085a7 */ /* 0x000e64000800007f */
[----:B-1----:R-:W-:Y:S05]  /*6d30*/  @!P0 BRA `(.L_x_132) ;  /* 0xfffffffc00f08947 */ /* 0x002fea000383ffff */
[----:B------:R-:W-:Y:S05]  /*6d40*/  BRA `(.L_x_157) ;  /* 0xfffffff400687947 */ /* 0x000fea000383ffff */
.L_x_133:
[----:B0-----:R0:W1:Y:S02]  /*6d50*/  SYNCS.PHASECHK.TRANS64.TRYWAIT P0, [R9+URZ], R4 ;  /* 0x00000004090075a7 */ /* 0x001064000800017f */
[----:B-1----:R-:W-:Y:S05]  /*6d60*/  @!P0 NANOSLEEP.SYNCS 0x989680 ;  /* 0x009896800000895d */ /* 0x002fea0003900000 */
[----:B------:R-:W1:Y:S02]  /*6d70*/  @!P0 SYNCS.PHASECHK.TRANS64 P0, [R9+URZ], R4 ;  /* 0x00000004090085a7 */ /* 0x000e64000800007f */
[----:B-1----:R-:W-:Y:S05]  /*6d80*/  @!P0 BRA `(.L_x_133) ;  /* 0xfffffffc00f08947 */ /* 0x002fea000383ffff */
[----:B------:R-:W-:Y:S05]  /*6d90*/  BRA `(.L_x_158) ;  /* 0xfffffff400787947 */ /* 0x000fea000383ffff */
.L_x_134:
[----:B0-----:R0:W1:Y:S02]  /*6da0*/  SYNCS.PHASECHK.TRANS64.TRYWAIT P0, [R6+URZ], R5 ;  /* 0x00000005060075a7 */ /* 0x001064000800017f */
[----:B-1----:R-:W-:Y:S05]  /*6db0*/  @!P0 NANOSLEEP.SYNCS 0x989680 ;  /* 0x009896800000895d */ /* 0x002fea0003900000 */
[----:B------:R-:W1:Y:S02]  /*6dc0*/  @!P0 SYNCS.PHASECHK.TRANS64 P0, [R6+URZ], R5 ;  /* 0x00000005060085a7 */ /* 0x000e64000800007f */
[----:B-1----:R-:W-:Y:S05]  /*6dd0*/  @!P0 BRA `(.L_x_134) ;  /* 0xfffffffc00f08947 */ /* 0x002fea000383ffff */
[----:B------:R-:W-:Y:S05]  /*6de0*/  BRA `(.L_x_159) ;  /* 0xfffffff400887947 */ /* 0x000fea000383ffff */
.L_x_135:
[----:B0-----:R0:W1:Y:S02]  /*6df0*/  SYNCS.PHASECHK.TRANS64.TRYWAIT P0, [R9+URZ], R4 ;  /* 0x00000004090075a7 */ /* 0x001064000800017f */
[----:B-1----:R-:W-:Y:S05]  /*6e00*/  @!P0 NANOSLEEP.SYNCS 0x989680 ;  /* 0x009896800000895d */ /* 0x002fea0003900000 */
[----:B------:R-:W1:Y:S02]  /*6e10*/  @!P0 SYNCS.PHASECHK.TRANS64 P0, [R9+URZ], R4 ;  /* 0x00000004090085a7 */ /* 0x000e64000800007f */
[----:B-1----:R-:W-:Y:S05]  /*6e20*/  @!P0 BRA `(.L_x_135) ;  /* 0xfffffffc00f08947 */ /* 0x002fea000383ffff */
[----:B------:R-:W-:Y:S05]  /*6e30*/  BRA `(.L_x_160) ;  /* 0xfffffff400987947 */ /* 0x000fea000383ffff */
.L_x_136:
[----:B0-----:R0:W1:Y:S02]  /*6e40*/  SYNCS.PHASECHK.TRANS64.TRYWAIT P0, [R6+URZ], R5 ;  /* 0x00000005060075a7 */ /* 0x001064000800017f */
[----:B-1----:R-:W-:Y:S05]  /*6e50*/  @!P0 NANOSLEEP.SYNCS 0x989680 ;  /* 0x009896800000895d */ /* 0x002fea0003900000 */
[----:B------:R-:W1:Y:S02]  /*6e60*/  @!P0 SYNCS.PHASECHK.TRANS64 P0, [R6+URZ], R5 ;  /* 0x00000005060085a7 */ /* 0x000e64000800007f */
[----:B-1----:R-:W-:Y:S05]  /*6e70*/  @!P0 BRA `(.L_x_136) ;  /* 0xfffffffc00f08947 */ /* 0x002fea000383ffff */
[----:B------:R-:W-:Y:S05]  /*6e80*/  BRA `(.L_x_161) ;  /* 0xfffffff400a87947 */ /* 0x000fea000383ffff */
.L_x_137:
[----:B0-----:R0:W1:Y:S02]  /*6e90*/  SYNCS.PHASECHK.TRANS64.TRYWAIT P0, [R9+URZ], R4 ;  /* 0x00000004090075a7 */ /* 0x001064000800017f */
[----:B-1----:R-:W-:Y:S05]  /*6ea0*/  @!P0 NANOSLEEP.SYNCS 0x989680 ;  /* 0x009896800000895d */ /* 0x002fea0003900000 */
[----:B------:R-:W1:Y:S02]  /*6eb0*/  @!P0 SYNCS.PHASECHK.TRANS64 P0, [R9+URZ], R4 ;  /* 0x00000004090085a7 */ /* 0x000e64000800007f */
[----:B-1----:R-:W-:Y:S05]  /*6ec0*/  @!P0 BRA `(.L_x_137) ;  /* 0xfffffffc00f08947 */ /* 0x002fea000383ffff */
[----:B------:R-:W-:Y:S05]  /*6ed0*/  BRA `(.L_x_162) ;  /* 0xfffffff400b87947 */ /* 0x000fea000383ffff */
.L_x_138:
[----:B0-----:R0:W1:Y:S02]  /*6ee0*/  SYNCS.PHASECHK.TRANS64.TRYWAIT P0, [R6+URZ], R5 ;  /* 0x00000005060075a7 */ /* 0x001064000800017f */
[----:B-1----:R-:W-:Y:S05]  /*6ef0*/  @!P0 NANOSLEEP.SYNCS 0x989680 ;  /* 0x009896800000895d */ /* 0x002fea0003900000 */
[----:B------:R-:W1:Y:S02]  /*6f00*/  @!P0 SYNCS.PHASECHK.TRANS64 P0, [R6+URZ], R5 ;  /* 0x00000005060085a7 */ /* 0x000e64000800007f */
[----:B-1----:R-:W-:Y:S05]  /*6f10*/  @!P0 BRA `(.L_x_138) ;  /* 0xfffffffc00f08947 */ /* 0x002fea000383ffff */
[----:B------:R-:W-:Y:S05]  /*6f20*/  BRA `(.L_x_163) ;  /* 0xfffffff400c87947 */ /* 0x000fea000383ffff */
.L_x_139:
[----:B0-----:R0:W1:Y:S02]  /*6f30*/  SYNCS.PHASECHK.TRANS64.TRYWAIT P0, [R9+URZ], R4 ;  /* 0x00000004090075a7 */ /* 0x001064000800017f */
[----:B-1----:R-:W-:Y:S05]  /*6f40*/  @!P0 NANOSLEEP.SYNCS 0x989680 ;  /* 0x009896800000895d */ /* 0x002fea0003900000 */
[----:B------:R-:W1:Y:S02]  /*6f50*/  @!P0 SYNCS.PHASECHK.TRANS64 P0, [R9+URZ], R4 ;  /* 0x00000004090085a7 */ /* 0x000e64000800007f */
[----:B-1----:R-:W-:Y:S05]  /*6f60*/  @!P0 BRA `(.L_x_139) ;  /* 0xfffffffc00f08947 */ /* 0x002fea000383ffff */
[----:B------:R-:W-:Y:S05]  /*6f70*/  BRA `(.L_x_164) ;  /* 0xfffffff400d87947 */ /* 0x000fea000383ffff */
.L_x_140:
[----:B0-----:R0:W1:Y:S02]  /*6f80*/  SYNCS.PHASECHK.TRANS64.TRYWAIT P0, [R6+URZ], R5 ;  /* 0x00000005060075a7 */ /* 0x001064000800017f */
[----:B-1----:R-:W-:Y:S05]  /*6f90*/  @!P0 NANOSLEEP.SYNCS 0x989680 ;  /* 0x009896800000895d */ /* 0x002fea0003900000 */
[----:B------:R-:W1:Y:S02]  /*6fa0*/  @!P0 SYNCS.PHASECHK.TRANS64 P0, [R6+URZ], R5 ;  /* 0x00000005060085a7 */ /* 0x000e64000800007f */
[----:B-1----:R-:W-:Y:S05]  /*6fb0*/  @!P0 BRA `(.L_x_140) ;  /* 0xfffffffc00f08947 */ /* 0x002fea000383ffff */
[----:B------:R-:W-:Y:S05]  /*6fc0*/  BRA `(.L_x_165) ;  /* 0xfffffff400e87947 */ /* 0x000fea000383ffff */
.L_x_141:
[----:B0-----:R0:W1:Y:S02]  /*6fd0*/  SYNCS.PHASECHK.TRANS64.TRYWAIT P0, [R9+URZ], R4 ;  /* 0x00000004090075a7 */ /* 0x001064000800017f */
[----:B-1----:R-:W-:Y:S05]  /*6fe0*/  @!P0 NANOSLEEP.SYNCS 0x989680 ;  /* 0x009896800000895d */ /* 0x002fea0003900000 */
[----:B------:R-:W1:Y:S02]  /*6ff0*/  @!P0 SYNCS.PHASECHK.TRANS64 P0, [R9+URZ], R4 ;  /* 0x00000004090085a7 */ /* 0x000e64000800007f */
[----:B-1----:R-:W-:Y:S05]  /*7000*/  @!P0 BRA `(.L_x_141) ;  /* 0xfffffffc00f08947 */ /* 0x002fea000383ffff */
[----:B------:R-:W-:Y:S05]  /*7010*/  BRA `(.L_x_166) ;  /* 0xfffffff400f87947 */ /* 0x000fea000383ffff */
.L_x_142:
[----:B0-----:R0:W1:Y:S02]  /*7020*/  SYNCS.PHASECHK.TRANS64.TRYWAIT P0, [R6+URZ], R5 ;  /* 0x00000005060075a7 */ /* 0x001064000800017f */
[----:B-1----:R-:W-:Y:S05]  /*7030*/  @!P0 NANOSLEEP.SYNCS 0x989680 ;  /* 0x009896800000895d */ /* 0x002fea0003900000 */
[----:B------:R-:W1:Y:S02]  /*7040*/  @!P0 SYNCS.PHASECHK.TRANS64 P0, [R6+URZ], R5 ;  /* 0x00000005060085a7 */ /* 0x000e64000800007f */
[----:B-1----:R-:W-:Y:S05]  /*7050*/  @!P0 BRA `(.L_x_142) ;  /* 0xfffffffc00f08947 */ /* 0x002fea000383ffff */
[----:B------:R-:W-:Y:S05]  /*7060*/  BRA `(.L_x_167) ;  /* 0xfffffff800007947 */ /* 0x000fea000383ffff */
.L_x_168:
[----:B------:R-:W-:-:S00]  /*7070*/  BRA `(.L_x_168) ;  /* 0xfffffffc00fc7947 */ /* 0x000fc0000383ffff */
[----:B------:R-:W-:-:S00]  /*7080*/  NOP ;  /* 0x0000000000007918 */ /* 0x000fc00000000000 */
[----:B------:R-:W-:-:S00]  /*7090*/  NOP ;  /* 0x0000000000007918 */ /* 0x000fc00000000000 */
[----:B------:R-:W-:-:S00]  /*70a0*/  NOP ;  /* 0x0000000000007918 */ /* 0x000fc00000000000 */
[----:B------:R-:W-:-:S00]  /*70b0*/  NOP ;  /* 0x0000000000007918 */ /* 0x000fc00000000000 */
[----:B------:R-:W-:-:S00]  /*70c0*/  NOP ;  /* 0x0000000000007918 */ /* 0x000fc00000000000 */
[----:B------:R-:W-:-:S00]  /*70d0*/  NOP ;  /* 0x0000000000007918 */ /* 0x000fc00000000000 */
[----:B------:R-:W-:-:S00]  /*70e0*/  NOP ;  /* 0x0000000000007918 */ /* 0x000fc00000000000 */
[----:B------:R-:W-:-:S00]  /*70f0*/  NOP ;  /* 0x0000000000007918 */ /* 0x000fc00000000000 */
.L_x_169:


//--------------------- .nv.global.init           --------------------------
	.section	.nv.global.init,"aw",@progbits
.nv.global.init:
	.type		$str$24,@object
	.size		$str$24,($str$25 - $str$24)
$str$24:
        /*0000*/ 	.byte	0x28, 0x61, 0x64, 0x64, 0x72, 0x65, 0x73, 0x73, 0x20, 0x26, 0x20, 0x6d, 0x61, 0x73, 0x6b, 0x29
        /*0010*/ 	.byte	0x20, 0x3d, 0x3d, 0x20, 0x30, 0x00
	.type		$str$25,@object
	.size		$str$25,(__unnamed_1 - $str$25)
$str$25:
        /*0016*/ 	.byte	0x2f, 0x74, 0x6d, 0x70, 0x2f, 0x63, 0x75, 0x74, 0x6c, 0x61, 0x73, 0x73, 0x5f, 0x73, 0x77, 0x65
        /*0026*/ 	.byte	0x65, 0x70, 0x5f, 0x73, 0x72, 0x63, 0x2f, 0x69, 0x6e, 0x63, 0x6c, 0x75, 0x64, 0x65, 0x2f, 0x63
        /*0036*/ 	.byte	0x75, 0x74, 0x65, 0x2f, 0x70, 0x6f, 0x69, 0x6e, 0x74, 0x65, 0x72, 0x5f, 0x66, 0x6c, 0x61, 0x67
        /*0046*/ 	.byte	0x67, 0x65, 0x64, 0x2e, 0x68, 0x70, 0x70, 0x00
	.type		__unnamed_1,@object
	.size		__unnamed_1,(__unnamed_2 - __unnamed_1)
__unnamed_1:
        /*004e*/ 	.byte	0x61, 0x75, 0x74, 0x6f, 0x20, 0x63, 0x75, 0x74, 0x65, 0x3a, 0x3a, 0x61, 0x73, 0x5f, 0x70, 0x6f
        /* <DEDUP_REMOVED lines=27> */
        /*020e*/ 	.byte	0x32, 0x30, 0x34, 0x38, 0x3e, 0x3e, 0x3e, 0x3e, 0x3e, 0x20, 0x26, 0x5d, 0x00
	.type		__unnamed_2,@object
	.size		__unnamed_2,(.L_1 - __unnamed_2)
__unnamed_2:
        /* <DEDUP_REMOVED lines=28> */
        /*03db*/ 	.byte	0x3c, 0x32, 0x30, 0x34, 0x38, 0x3e, 0x3e, 0x3e, 0x3e, 0x3e, 0x20, 0x26, 0x5d, 0x00
.L_1:


//--------------------- .nv.shared._ZN7cutlass13device_kernelINS_4gemm6kernel13GemmUniversalIN4cute5tupleIJiiiiEEENS1_10collective13CollectiveMmaINS1_39MainloopSm90TmaGmmaRmemAWarpSpecializedILi14ENS5_IJNS4_1CILi1EEESB_SB_EEENS1_32KernelTmaWarpSpecializedPingpongEEENS5_IJNSA_ILi64EEESF_NSA_ILi32EEEEEEfNS5_IJlSB_lEEEfNS5_IJSB_llEEENS4_8TiledMMAINS4_8MMA_AtomIJNS4_4SM904GMMA29MMA_64x64x8_F32TF32TF32_RS_TNILNSN_7ScaleInE1ELSP_1EEEEEENS4_6LayoutISC_NS5_IJNSA_ILi0EEEST_ST_EEEEENS5_IJNS4_10UnderscoreESW_SW_EEEEENS4_13SM90_TMA_LOADENS4_14ComposedLayoutINS4_7SwizzleILi3ELi4ELi3EEENS4_18smem_ptr_flag_bitsILi32EEENSS_INS5_IJNSA_ILi8EEESG_EEENS5_IJSG_SB_EEEEEEEvNS4_8identityESZ_NS10_INS11_ILi1ELi4ELi3EEES14_NSS_INS5_IJS15_S15_EEENS5_IJSB_S15_EEEEEEENS4_9Copy_AtomIJNS4_39AutoVectorizingCopyWithAssumedAlignmentILi128EEEfEEES1A_EENS_8epilogue10collective6detail29Sm90TmaWarpSpecializedAdapterINS1M_15DefaultEpilogueIfSI_SI_NS1L_6thread17LinearCombinationIfLi1EffLNS1Q_9ScaleType4KindE0ELNS_15FloatRoundStyleE2EfEENS1_15EpilogueDefaultEEEEEvvEEEEvNT_6ParamsE --------------------------
	.section	.nv.shared._ZN7cutlass13device_kernelINS_4gemm6kernel13GemmUniversalIN4cute5tupleIJiiiiEEENS1_10collective13CollectiveMmaINS1_39MainloopSm90TmaGmmaRmemAWarpSpecializedILi14ENS5_IJNS4_1CILi1EEESB_SB_EEENS1_32KernelTmaWarpSpecializedPingpongEEENS5_IJNSA_ILi64EEESF_NSA_ILi32EEEEEEfNS5_IJlSB_lEEEfNS5_IJSB_llEEENS4_8TiledMMAINS4_8MMA_AtomIJNS4_4SM904GMMA29MMA_64x64x8_F32TF32TF32_RS_TNILNSN_7ScaleInE1ELSP_1EEEEEENS4_6LayoutISC_NS5_IJNSA_ILi0EEEST_ST_EEEEENS5_IJNS4_10UnderscoreESW_SW_EEEEENS4_13SM90_TMA_LOADENS4_14ComposedLayoutINS4_7SwizzleILi3ELi4ELi3EEENS4_18smem_ptr_flag_bitsILi32EEENSS_INS5_IJNSA_ILi8EEESG_EEENS5_IJSG_SB_EEEEEEEvNS4_8identityESZ_NS10_INS11_ILi1ELi4ELi3EEES14_NSS_INS5_IJS15_S15_EEENS5_IJSB_S15_EEEEEEENS4_9Copy_AtomIJNS4_39AutoVectorizingCopyWithAssumedAlignmentILi128EEEfEEES1A_EENS_8epilogue10collective6detail29Sm90TmaWarpSpecializedAdapterINS1M_15DefaultEpilogueIfSI_SI_NS1L_6thread17LinearCombinationIfLi1EffLNS1Q_9ScaleType4KindE0ELNS_15FloatRoundStyleE2EfEENS1_15EpilogueDefaultEEEEEvvEEEEvNT_6ParamsE,"aw",@nobits
	.sectionflags	@""
	.align	16
	.zero		1024


//--------------------- .nv.shared.reserved.0     --------------------------
	.section	.nv.shared.reserved.0,"aw",@nobits
	.weak		__nv_reservedSMEM_offset_0_alias
	.size		__nv_reservedSMEM_offset_0_alias, 0, 0
	.other		__nv_reservedSMEM_offset_0_alias,@"STO_CUDA_RESERVED_SHARED STV_DEFAULT"
__nv_reservedSMEM_offset_0_alias:
	.zero		0


//--------------------- .nv.global                --------------------------
	.section	.nv.global,"aw",@nobits
.nv.global:
	.type		_ZN40_INTERNAL_3b661449_4_k_cu_6be4b10c_305034cute1_E,@object
	.size		_ZN40_INTERNAL_3b661449_4_k_cu_6be4b10c_305034cute1_E,(_ZN40_INTERNAL_3b661449_4_k_cu_6be4b10c_305034cuda3std3__45__cpo6cbeginE - _ZN40_INTERNAL_3b661449_4_k_cu_6be4b10c_305034cute1_E)
_ZN40_INTERNAL_3b661449_4_k_cu_6be4b10c_305034cute1_E:
	.zero		1
	.type		_ZN40_INTERNAL_3b661449_4_k_cu_6be4b10c_305034cuda3std3__45__cpo6cbeginE,@object
	.size		_ZN40_INTERNAL_3b661449_4_k_cu_6be4b10c_305034cuda3std3__45__cpo6cbeginE,(_ZN40_INTERNAL_3b661449_4_k_cu_6be4b10c_305034cuda3std3__48in_placeE - _ZN40_INTERNAL_3b661449_4_k_cu_6be4b10c_305034cuda3std3__45__cpo6cbeginE)
_ZN40_INTERNAL_3b661449_4_k_cu_6be4b10c_305034cuda3std3__45__cpo6cbeginE:
	.zero		1
	.type		_ZN40_INTERNAL_3b661449_4_k_cu_6be4b10c_305034cuda3std3__48in_placeE,@object
	.size		_ZN40_INTERNAL_3b661449_4_k_cu_6be4b10c_305034cuda3std3__48in_placeE,(_ZN40_INTERNAL_3b661449_4_k_cu_6be4b10c_305034cuda3std6ranges3__45__cpo9iter_moveE - _ZN40_INTERNAL_3b661449_4_k_cu_6be4b10c_305034cuda3std3__48in_placeE)
_ZN40_INTERNAL_3b661449_4_k_cu_6be4b10c_305034cuda3std3__48in_placeE:
	.zero		1
	.type		_ZN40_INTERNAL_3b661449_4_k_cu_6be4b10c_305034cuda3std6ranges3__45__cpo9iter_moveE,@object
	.size		_ZN40_INTERNAL_3b661449_4_k_cu_6be4b10c_305034cuda3std6ranges3__45__cpo9iter_moveE,(_ZN40_INTERNAL_3b661449_4_k_cu_6be4b10c_305034cuda3std3__45__cpo5beginE - _ZN40_INTERNAL_3b661449_4_k_cu_6be4b10c_305034cuda3std6ranges3__45__cpo9iter_moveE)
_ZN40_INTERNAL_3b661449_4_k_cu_6be4b10c_305034cuda3std6ranges3__45__cpo9iter_moveE:
	.zero		1
	.type		_ZN40_INTERNAL_3b661449_4_k_cu_6be4b10c_305034cuda3std3__45__cpo5beginE,@object
	.size		_ZN40_INTERNAL_3b661449_4_k_cu_6be4b10c_305034cuda3std3__45__cpo5beginE,(_ZN40_INTERNAL_3b661449_4_k_cu_6be4b10c_305034cuda3std3__442_GLOBAL__N__3b661449_4_k_cu_6be4b10c_305036ignoreE - _ZN40_INTERNAL_3b661449_4_k_cu_6be4b10c_305034cuda3std3__45__cpo5beginE)
_ZN40_INTERNAL_3b661449_4_k_cu_6be4b10c_305034cuda3std3__45__cpo5beginE:
	.zero		1
	.type		_ZN40_INTERNAL_3b661449_4_k_cu_6be4b10c_305034cuda3std3__442_GLOBAL__N__3b661449_4_k_cu_6be4b10c_305036ignoreE,@object
	.size		_ZN40_INTERNAL_3b661449_4_k_cu_6be4b10c_305034cuda3std3__442_GLOBAL__N__3b661449_4_k_cu_6be4b10c_305036ignoreE,(_ZN40_INTERNAL_3b661449_4_k_cu_6be4b10c_305034cute7productE - _ZN40_INTERNAL_3b661449_4_k_cu_6be4b10c_305034cuda3std3__442_GLOBAL__N__3b661449_4_k_cu_6be4b10c_305036ignoreE)
_ZN40_INTERNAL_3b661449_4_k_cu_6be4b10c_305034cuda3std3__442_GLOBAL__N__3b661449_4_k_cu_6be4b10c_305036ignoreE:
	.zero		1
	.type		_ZN40_INTERNAL_3b661449_4_k_cu_6be4b10c_305034cute7productE,@object
	.size		_ZN40_INTERNAL_3b661449_4_k_cu_6be4b10c_305034cute7productE,(_ZN40_INTERNAL_3b661449_4_k_cu_6be4b10c_305034cuda3std3__45__cpo3endE - _ZN40_INTERNAL_3b661449_4_k_cu_6be4b10c_305034cute7productE)
_ZN40_INTERNAL_3b661449_4_k_cu_6be4b10c_305034cute7productE:
	.zero		1
	.type		_ZN40_INTERNAL_3b661449_4_k_cu_6be4b10c_305034cuda3std3__45__cpo3endE,@object
	.size		_ZN40_INTERNAL_3b661449_4_k_cu_6be4b10c_305034cuda3std3__45__cpo3endE,(_ZN40_INTERNAL_3b661449_4_k_cu_6be4b10c_305034cuda3std3__419piecewise_constructE - _ZN40_INTERNAL_3b661449_4_k_cu_6be4b10c_305034cuda3std3__45__cpo3endE)
_ZN40_INTERNAL_3b661449_4_k_cu_6be4b10c_305034cuda3std3__45__cpo3endE:
	.zero		1
	.type		_ZN40_INTERNAL_3b661449_4_k_cu_6be4b10c_305034cuda3std3__419piecewise_constructE,@object
	.size		_ZN40_INTERNAL_3b661449_4_k_cu_6be4b10c_305034cuda3std3__419piecewise_constructE,(_ZN40_INTERNAL_3b661449_4_k_cu_6be4b10c_305034cuda3std3__45__cpo4cendE - _ZN40_INTERNAL_3b661449_4_k_cu_6be4b10c_305034cuda3std3__419piecewise_constructE)
_ZN40_INTERNAL_3b661449_4_k_cu_6be4b10c_305034cuda3std3__419piecewise_constructE:
	.zero		1
	.type		_ZN40_INTERNAL_3b661449_4_k_cu_6be4b10c_305034cuda3std3__45__cpo4cendE,@object
	.size		_ZN40_INTERNAL_3b661449_4_k_cu_6be4b10c_305034cuda3std3__45__cpo4cendE,(_ZN40_INTERNAL_3b661449_4_k_cu_6be4b10c_305034cuda3std6ranges3__45__cpo4swapE - _ZN40_INTERNAL_3b661449_4_k_cu_6be4b10c_305034cuda3std3__45__cpo4cendE)
_ZN40_INTERNAL_3b661449_4_k_cu_6be4b10c_305034cuda3std3__45__cpo4cendE:
	.zero		1
	.type		_ZN40_INTERNAL_3b661449_4_k_cu_6be4b10c_305034cuda3std6ranges3__45__cpo4swapE,@object
	.size		_ZN40_INTERNAL_3b661449_4_k_cu_6be4b10c_305034cuda3std6ranges3__45__cpo4swapE,(.L_9 - _ZN40_INTERNAL_3b661449_4_k_cu_6be4b10c_305034cuda3std6ranges3__45__cpo4swapE)
_ZN40_INTERNAL_3b661449_4_k_cu_6be4b10c_305034cuda3std6ranges3__45__cpo4swapE:
	.zero		1
.L_9:


//--------------------- .nv.constant0._ZN7cutlass13device_kernelINS_4gemm6kernel13GemmUniversalIN4cute5tupleIJiiiiEEENS1_10collective13CollectiveMmaINS1_39MainloopSm90TmaGmmaRmemAWarpSpecializedILi14ENS5_IJNS4_1CILi1EEESB_SB_EEENS1_32KernelTmaWarpSpecializedPingpongEEENS5_IJNSA_ILi64EEESF_NSA_ILi32EEEEEEfNS5_IJlSB_lEEEfNS5_IJSB_llEEENS4_8TiledMMAINS4_8MMA_AtomIJNS4_4SM904GMMA29MMA_64x64x8_F32TF32TF32_RS_TNILNSN_7ScaleInE1ELSP_1EEEEEENS4_6LayoutISC_NS5_IJNSA_ILi0EEEST_ST_EEEEENS5_IJNS4_10UnderscoreESW_SW_EEEEENS4_13SM90_TMA_LOADENS4_14ComposedLayoutINS4_7SwizzleILi3ELi4ELi3EEENS4_18smem_ptr_flag_bitsILi32EEENSS_INS5_IJNSA_ILi8EEESG_EEENS5_IJSG_SB_EEEEEEEvNS4_8identityESZ_NS10_INS11_ILi1ELi4ELi3EEES14_NSS_INS5_IJS15_S15_EEENS5_IJSB_S15_EEEEEEENS4_9Copy_AtomIJNS4_39AutoVectorizingCopyWithAssumedAlignmentILi128EEEfEEES1A_EENS_8epilogue10collective6detail29Sm90TmaWarpSpecializedAdapterINS1M_15DefaultEpilogueIfSI_SI_NS1L_6thread17LinearCombinationIfLi1EffLNS1Q_9ScaleType4KindE0ELNS_15FloatRoundStyleE2EfEENS1_15EpilogueDefaultEEEEEvvEEEEvNT_6ParamsE --------------------------
	.section	.nv.constant0._ZN7cutlass13device_kernelINS_4gemm6kernel13GemmUniversalIN4cute5tupleIJiiiiEEENS1_10collective13CollectiveMmaINS1_39MainloopSm90TmaGmmaRmemAWarpSpecializedILi14ENS5_IJNS4_1CILi1EEESB_SB_EEENS1_32KernelTmaWarpSpecializedPingpongEEENS5_IJNSA_ILi64EEESF_NSA_ILi32EEEEEEfNS5_IJlSB_lEEEfNS5_IJSB_llEEENS4_8TiledMMAINS4_8MMA_AtomIJNS4_4SM904GMMA29MMA_64x64x8_F32TF32TF32_RS_TNILNSN_7ScaleInE1ELSP_1EEEEEENS4_6LayoutISC_NS5_IJNSA_ILi0EEEST_ST_EEEEENS5_IJNS4_10UnderscoreESW_SW_EEEEENS4_13SM90_TMA_LOADENS4_14ComposedLayoutINS4_7SwizzleILi3ELi4ELi3EEENS4_18smem_ptr_flag_bitsILi32EEENSS_INS5_IJNSA_ILi8EEESG_EEENS5_IJSG_SB_EEEEEEEvNS4_8identityESZ_NS10_INS11_ILi1ELi4ELi3EEES14_NSS_INS5_IJS15_S15_EEENS5_IJSB_S15_EEEEEEENS4_9Copy_AtomIJNS4_39AutoVectorizingCopyWithAssumedAlignmentILi128EEEfEEES1A_EENS_8epilogue10collective6detail29Sm90TmaWarpSpecializedAdapterINS1M_15DefaultEpilogueIfSI_SI_NS1L_6thread17LinearCombinationIfLi1EffLNS1Q_9ScaleType4KindE0ELNS_15FloatRoundStyleE2EfEENS1_15EpilogueDefaultEEEEEvvEEEEvNT_6ParamsE,"a",@progbits
	.sectionflags	@""
	.align	4
.nv.constant0._ZN7cutlass13device_kernelINS_4gemm6kernel13GemmUniversalIN4cute5tupleIJiiiiEEENS1_10collective13CollectiveMmaINS1_39MainloopSm90TmaGmmaRmemAWarpSpecializedILi14ENS5_IJNS4_1CILi1EEESB_SB_EEENS1_32KernelTmaWarpSpecializedPingpongEEENS5_IJNSA_ILi64EEESF_NSA_ILi32EEEEEEfNS5_IJlSB_lEEEfNS5_IJSB_llEEENS4_8TiledMMAINS4_8MMA_AtomIJNS4_4SM904GMMA29MMA_64x64x8_F32TF32TF32_RS_TNILNSN_7ScaleInE1ELSP_1EEEEEENS4_6LayoutISC_NS5_IJNSA_ILi0EEEST_ST_EEEEENS5_IJNS4_10UnderscoreESW_SW_EEEEENS4_13SM90_TMA_LOADENS4_14ComposedLayoutINS4_7SwizzleILi3ELi4ELi3EEENS4_18smem_ptr_flag_bitsILi32EEENSS_INS5_IJNSA_ILi8EEESG_EEENS5_IJSG_SB_EEEEEEEvNS4_8identityESZ_NS10_INS11_ILi1ELi4ELi3EEES14_NSS_INS5_IJS15_S15_EEENS5_IJSB_S15_EEEEEEENS4_9Copy_AtomIJNS4_39AutoVectorizingCopyWithAssumedAlignmentILi128EEEfEEES1A_EENS_8epilogue10collective6detail29Sm90TmaWarpSpecializedAdapterINS1M_15DefaultEpilogueIfSI_SI_NS1L_6thread17LinearCombinationIfLi1EffLNS1Q_9ScaleType4KindE0ELNS_15FloatRoundStyleE2EfEENS1_15EpilogueDefaultEEEEEvvEEEEvNT_6ParamsE:
	.zero		1664


//--------------------- SYMBOLS --------------------------

	.type		.nv.reservedSmem.offset0,@object
	.size		.nv.reservedSmem.offset0,0x4
	.type		__assertfail,@function
